	.target	sm_100a

	.elftype	@"ET_EXEC"


//--------------------- .note.nv.tkinfo           --------------------------
	.section	.note.nv.tkinfo,"",@"SHT_NOTE"
	.sectionflags	@"SHF_NOTE_NV_TKINFO"
	.tkinfo
        /*0018*/ 	.word	0x00000002
        /*0030*/ 	.string	""
        /*0030*/ 	.string	"ptxas"
        /*0030*/ 	.string	"Cuda compilation tools, release 13.0, V13.0.88"
        /*0030*/ 	.string	"Build cuda_13.0.r13.0/compiler.36424714_0"
        /*0030*/ 	.string	"-arch sm_100a -m 64 "



//--------------------- .note.nv.cuinfo           --------------------------
	.section	.note.nv.cuinfo,"",@"SHT_NOTE"
	.sectionflags	@"SHF_NOTE_NV_CUINFO"
        /*0018*/ 	.short	0x0002
        /*001a*/ 	.short	0x0064
        /*001c*/ 	.short	0x0082
	.zero		2


//--------------------- .nv.info                  --------------------------
	.section	.nv.info,"",@"SHT_CUDA_INFO"
	.align	4


	//----- nvinfo : EIATTR_REGCOUNT
	.align		4
        /*0000*/ 	.byte	0x04, 0x2f
        /*0002*/ 	.short	(.L_19 - .L_18)
	.align		4
.L_18:
        /*0004*/ 	.word	index@(_ZN7cutlass13device_kernelINS_4gemm6kernel13GemmUniversalIN4cute5tupleIJiiiiEEENS1_10collective13CollectiveMmaINS1_35MainloopSm100TmaUmmaWarpSpecializedILi3ELi2ELi4ENS5_IJNS4_1CILi1EEESB_SB_EEEEENS5_IJNSA_ILi64EEENSA_ILi128EEESE_EEENS_6half_tENS5_IJlSB_lEEESH_SI_NS4_8TiledMMAINS4_8MMA_AtomIJNS4_20SM100_MMA_F16BF16_SSISH_SH_fLi64ELi128ELNS4_4UMMA5MajorE0ELSN_0ELNSM_7ScaleInE0ELSO_0EEEEEENS4_6LayoutISC_NS5_IJNSA_ILi0EEESS_SS_EEEEENS5_IJNS4_10UnderscoreESV_SV_EEEEENS4_13SM90_TMA_LOADENS4_14ComposedLayoutINS4_7SwizzleILi3ELi4ELi3EEENS4_18smem_ptr_flag_bitsILi16EEENSR_INS5_IJNSA_ILi8EEESE_EEENS5_IJSE_SB_EEEEEEEvNS4_8identityESY_S18_vS19_EENS_8epilogue10collective18CollectiveEpilogueINS1B_23Sm100TmaWarpSpecializedILi4ELi2ELi16ELb1ELb0EEEJSG_NS5_IJNSR_ISE_SB_EENSR_INSA_ILi32EEESB_EEEEESH_SI_SH_SI_NS1B_6fusion15FusionCallbacksIS1F_NS1K_17LinearCombinationISH_fSH_fLNS_15FloatRoundStyleE2EEESG_S1J_JEEENS4_5SM1004TMEM4LOAD26SM100_TMEM_LOAD_16dp256b4xESY_NSZ_INS10_ILi2ELi4ELi3EEES13_NSR_INS5_IJS14_S1H_EEENS5_IJS1H_SB_EEEEEEENS4_17SM75_U32x4_LDSM_NENS4_14SM90_TMA_STOREES1Y_NS4_17SM90_U32x4_STSM_NENS4_39AutoVectorizingCopyWithAssumedAlignmentILi128EEEEEEvvEEEEvNT_6ParamsE)
        /*0008*/ 	.word	0x0000005b


	//----- nvinfo : EIATTR_FRAME_SIZE
	.align		4
.L_19:
        /*000c*/ 	.byte	0x04, 0x11
        /*000e*/ 	.short	(.L_21 - .L_20)
	.align		4
.L_20:
        /*0010*/ 	.word	index@($__internal_2_$__cuda_sm10x_tcgen05_guardrail_trap_unallocated_columns_being_dealloced)
        /*0014*/ 	.word	0x00000000


	//----- nvinfo : EIATTR_FRAME_SIZE
	.align		4
.L_21:
        /*0018*/ 	.byte	0x04, 0x11
        /*001a*/ 	.short	(.L_23 - .L_22)
	.align		4
.L_22:
        /*001c*/ 	.word	index@($__internal_1_$__cuda_sm10x_tcgen05_guardrail_trap_phase_invalid_during_alloc)
        /*0020*/ 	.word	0x00000000


	//----- nvinfo : EIATTR_FRAME_SIZE
	.align		4
.L_23:
        /*0024*/ 	.byte	0x04, 0x11
        /*0026*/ 	.short	(.L_25 - .L_24)
	.align		4
.L_24:
        /*0028*/ 	.word	index@($__internal_0_$__cuda_sm10x_tcgen05_guardrail_trap_col_being_dealloced_not_returned_by_alloc)
        /*002c*/ 	.word	0x00000000


	//----- nvinfo : EIATTR_FRAME_SIZE
	.align		4
.L_25:
        /*0030*/ 	.byte	0x04, 0x11
        /*0032*/ 	.short	(.L_27 - .L_26)
	.align		4
.L_26:
        /*0034*/ 	.word	index@(_ZN7cutlass13device_kernelINS_4gemm6kernel13GemmUniversalIN4cute5tupleIJiiiiEEENS1_10collective13CollectiveMmaINS1_35MainloopSm100TmaUmmaWarpSpecializedILi3ELi2ELi4ENS5_IJNS4_1CILi1EEESB_SB_EEEEENS5_IJNSA_ILi64EEENSA_ILi128EEESE_EEENS_6half_tENS5_IJlSB_lEEESH_SI_NS4_8TiledMMAINS4_8MMA_AtomIJNS4_20SM100_MMA_F16BF16_SSISH_SH_fLi64ELi128ELNS4_4UMMA5MajorE0ELSN_0ELNSM_7ScaleInE0ELSO_0EEEEEENS4_6LayoutISC_NS5_IJNSA_ILi0EEESS_SS_EEEEENS5_IJNS4_10UnderscoreESV_SV_EEEEENS4_13SM90_TMA_LOADENS4_14ComposedLayoutINS4_7SwizzleILi3ELi4ELi3EEENS4_18smem_ptr_flag_bitsILi16EEENSR_INS5_IJNSA_ILi8EEESE_EEENS5_IJSE_SB_EEEEEEEvNS4_8identityESY_S18_vS19_EENS_8epilogue10collective18CollectiveEpilogueINS1B_23Sm100TmaWarpSpecializedILi4ELi2ELi16ELb1ELb0EEEJSG_NS5_IJNSR_ISE_SB_EENSR_INSA_ILi32EEESB_EEEEESH_SI_SH_SI_NS1B_6fusion15FusionCallbacksIS1F_NS1K_17LinearCombinationISH_fSH_fLNS_15FloatRoundStyleE2EEESG_S1J_JEEENS4_5SM1004TMEM4LOAD26SM100_TMEM_LOAD_16dp256b4xESY_NSZ_INS10_ILi2ELi4ELi3EEES13_NSR_INS5_IJS14_S1H_EEENS5_IJS1H_SB_EEEEEEENS4_17SM75_U32x4_LDSM_NENS4_14SM90_TMA_STOREES1Y_NS4_17SM90_U32x4_STSM_NENS4_39AutoVectorizingCopyWithAssumedAlignmentILi128EEEEEEvvEEEEvNT_6ParamsE)
        /*0038*/ 	.word	0x00000000


	//----- nvinfo : EIATTR_MIN_STACK_SIZE
	.align		4
.L_27:
        /*003c*/ 	.byte	0x04, 0x12
        /*003e*/ 	.short	(.L_29 - .L_28)
	.align		4
.L_28:
        /*0040*/ 	.word	index@(_ZN7cutlass13device_kernelINS_4gemm6kernel13GemmUniversalIN4cute5tupleIJiiiiEEENS1_10collective13CollectiveMmaINS1_35MainloopSm100TmaUmmaWarpSpecializedILi3ELi2ELi4ENS5_IJNS4_1CILi1EEESB_SB_EEEEENS5_IJNSA_ILi64EEENSA_ILi128EEESE_EEENS_6half_tENS5_IJlSB_lEEESH_SI_NS4_8TiledMMAINS4_8MMA_AtomIJNS4_20SM100_MMA_F16BF16_SSISH_SH_fLi64ELi128ELNS4_4UMMA5MajorE0ELSN_0ELNSM_7ScaleInE0ELSO_0EEEEEENS4_6LayoutISC_NS5_IJNSA_ILi0EEESS_SS_EEEEENS5_IJNS4_10UnderscoreESV_SV_EEEEENS4_13SM90_TMA_LOADENS4_14ComposedLayoutINS4_7SwizzleILi3ELi4ELi3EEENS4_18smem_ptr_flag_bitsILi16EEENSR_INS5_IJNSA_ILi8EEESE_EEENS5_IJSE_SB_EEEEEEEvNS4_8identityESY_S18_vS19_EENS_8epilogue10collective18CollectiveEpilogueINS1B_23Sm100TmaWarpSpecializedILi4ELi2ELi16ELb1ELb0EEEJSG_NS5_IJNSR_ISE_SB_EENSR_INSA_ILi32EEESB_EEEEESH_SI_SH_SI_NS1B_6fusion15FusionCallbacksIS1F_NS1K_17LinearCombinationISH_fSH_fLNS_15FloatRoundStyleE2EEESG_S1J_JEEENS4_5SM1004TMEM4LOAD26SM100_TMEM_LOAD_16dp256b4xESY_NSZ_INS10_ILi2ELi4ELi3EEES13_NSR_INS5_IJS14_S1H_EEENS5_IJS1H_SB_EEEEEEENS4_17SM75_U32x4_LDSM_NENS4_14SM90_TMA_STOREES1Y_NS4_17SM90_U32x4_STSM_NENS4_39AutoVectorizingCopyWithAssumedAlignmentILi128EEEEEEvvEEEEvNT_6ParamsE)
        /*0044*/ 	.word	0x00000000
.L_29:


//--------------------- .nv.compat                --------------------------
	.section	.nv.compat,"",@"SHT_CUDA_COMPAT_INFO"
	.align	4
        /*0000*/ 	.byte	0x02, 0x09, 0x01, 0x00, 0x02, 0x02, 0x02, 0x00, 0x02, 0x05, 0x05, 0x00, 0x03, 0x07, 0x01, 0x01
        /*0010*/ 	.byte	0x02, 0x03, 0x01, 0x00, 0x02, 0x06, 0x01, 0x00, 0x04, 0x0b, 0x08, 0x00, 0x09, 0x00, 0x00, 0x00
        /*0020*/ 	.byte	0x00, 0x00, 0x00, 0x00


//--------------------- .nv.info._ZN7cutlass13device_kernelINS_4gemm6kernel13GemmUniversalIN4cute5tupleIJiiiiEEENS1_10collective13CollectiveMmaINS1_35MainloopSm100TmaUmmaWarpSpecializedILi3ELi2ELi4ENS5_IJNS4_1CILi1EEESB_SB_EEEEENS5_IJNSA_ILi64EEENSA_ILi128EEESE_EEENS_6half_tENS5_IJlSB_lEEESH_SI_NS4_8TiledMMAINS4_8MMA_AtomIJNS4_20SM100_MMA_F16BF16_SSISH_SH_fLi64ELi128ELNS4_4UMMA5MajorE0ELSN_0ELNSM_7ScaleInE0ELSO_0EEEEEENS4_6LayoutISC_NS5_IJNSA_ILi0EEESS_SS_EEEEENS5_IJNS4_10UnderscoreESV_SV_EEEEENS4_13SM90_TMA_LOADENS4_14ComposedLayoutINS4_7SwizzleILi3ELi4ELi3EEENS4_18smem_ptr_flag_bitsILi16EEENSR_INS5_IJNSA_ILi8EEESE_EEENS5_IJSE_SB_EEEEEEEvNS4_8identityESY_S18_vS19_EENS_8epilogue10collective18CollectiveEpilogueINS1B_23Sm100TmaWarpSpecializedILi4ELi2ELi16ELb1ELb0EEEJSG_NS5_IJNSR_ISE_SB_EENSR_INSA_ILi32EEESB_EEEEESH_SI_SH_SI_NS1B_6fusion15FusionCallbacksIS1F_NS1K_17LinearCombinationISH_fSH_fLNS_15FloatRoundStyleE2EEESG_S1J_JEEENS4_5SM1004TMEM4LOAD26SM100_TMEM_LOAD_16dp256b4xESY_NSZ_INS10_ILi2ELi4ELi3EEES13_NSR_INS5_IJS14_S1H_EEENS5_IJS1H_SB_EEEEEEENS4_17SM75_U32x4_LDSM_NENS4_14SM90_TMA_STOREES1Y_NS4_17SM90_U32x4_STSM_NENS4_39AutoVectorizingCopyWithAssumedAlignmentILi128EEEEEEvvEEEEvNT_6ParamsE --------------------------
	.section	.nv.info._ZN7cutlass13device_kernelINS_4gemm6kernel13GemmUniversalIN4cute5tupleIJiiiiEEENS1_10collective13CollectiveMmaINS1_35MainloopSm100TmaUmmaWarpSpecializedILi3ELi2ELi4ENS5_IJNS4_1CILi1EEESB_SB_EEEEENS5_IJNSA_ILi64EEENSA_ILi128EEESE_EEENS_6half_tENS5_IJlSB_lEEESH_SI_NS4_8TiledMMAINS4_8MMA_AtomIJNS4_20SM100_MMA_F16BF16_SSISH_SH_fLi64ELi128ELNS4_4UMMA5MajorE0ELSN_0ELNSM_7ScaleInE0ELSO_0EEEEEENS4_6LayoutISC_NS5_IJNSA_ILi0EEESS_SS_EEEEENS5_IJNS4_10UnderscoreESV_SV_EEEEENS4_13SM90_TMA_LOADENS4_14ComposedLayoutINS4_7SwizzleILi3ELi4ELi3EEENS4_18smem_ptr_flag_bitsILi16EEENSR_INS5_IJNSA_ILi8EEESE_EEENS5_IJSE_SB_EEEEEEEvNS4_8identityESY_S18_vS19_EENS_8epilogue10collective18CollectiveEpilogueINS1B_23Sm100TmaWarpSpecializedILi4ELi2ELi16ELb1ELb0EEEJSG_NS5_IJNSR_ISE_SB_EENSR_INSA_ILi32EEESB_EEEEESH_SI_SH_SI_NS1B_6fusion15FusionCallbacksIS1F_NS1K_17LinearCombinationISH_fSH_fLNS_15FloatRoundStyleE2EEESG_S1J_JEEENS4_5SM1004TMEM4LOAD26SM100_TMEM_LOAD_16dp256b4xESY_NSZ_INS10_ILi2ELi4ELi3EEES13_NSR_INS5_IJS14_S1H_EEENS5_IJS1H_SB_EEEEEEENS4_17SM75_U32x4_LDSM_NENS4_14SM90_TMA_STOREES1Y_NS4_17SM90_U32x4_STSM_NENS4_39AutoVectorizingCopyWithAssumedAlignmentILi128EEEEEEvvEEEEvNT_6ParamsE,"",@"SHT_CUDA_INFO"
	.sectionflags	@""
	.align	4


	//----- nvinfo : EIATTR_CUDA_API_VERSION
	.align		4
        /*0000*/ 	.byte	0x04, 0x37
        /*0002*/ 	.short	(.L_31 - .L_30)
.L_30:
        /*0004*/ 	.word	0x00000082


	//----- nvinfo : EIATTR_KPARAM_INFO
	.align		4
.L_31:
        /*0008*/ 	.byte	0x04, 0x17
        /*000a*/ 	.short	(.L_33 - .L_32)
.L_32:
        /*000c*/ 	.word	0x00000000
        /*0010*/ 	.short	0x0000
        /*0012*/ 	.short	0x0000
        /*0014*/ 	.byte	0x00, 0xf0, 0x01, 0x20


	//----- nvinfo : EIATTR_AT_ENTRY_FRAGMENTS
	.align		4
.L_33:
        /*0018*/ 	.byte	0x04, 0x4f
        /*001a*/ 	.short	(.L_35 - .L_34)


	//   ....[0]....
.L_34:
        /*001c*/ 	.word	0x00000006


	//----- nvinfo : EIATTR_RESERVED_SMEM_USED
	.align		4
.L_35:
        /*0020*/ 	.byte	0x01, 0x41
	.zero		2


	//----- nvinfo : EIATTR_SPARSE_MMA_MASK
	.align		4
        /*0024*/ 	.byte	0x03, 0x50
        /*0026*/ 	.short	0x0000


	//----- nvinfo : EIATTR_TCGEN05_1CTA_USED
	.align		4
        /*0028*/ 	.byte	0x01, 0x51
	.zero		2


	//----- nvinfo : EIATTR_MAXREG_COUNT
	.align		4
        /*002c*/ 	.byte	0x03, 0x1b
        /*002e*/ 	.short	0x00ff


	//----- nvinfo : EIATTR_NUM_BARRIERS
	.align		4
        /*0030*/ 	.byte	0x02, 0x4c
        /*0032*/ 	.byte	0x07
	.zero		1


	//----- nvinfo : EIATTR_EXTERNS
	.align		4
        /*0034*/ 	.byte	0x04, 0x0f
        /*0036*/ 	.short	(.L_37 - .L_36)


	//   ....[0]....
	.align		4
.L_36:
        /*0038*/ 	.word	index@(__assertfail)


	//----- nvinfo : EIATTR_MERCURY_ISA_VERSION
	.align		4
.L_37:
        /*003c*/ 	.byte	0x03, 0x5f
        /*003e*/ 	.short	0x0101


	//----- nvinfo : EIATTR_INT_WARP_WIDE_INSTR_OFFSETS
	.align		4
        /*0040*/ 	.byte	0x04, 0x31
        /*0042*/ 	.short	(.L_39 - .L_38)


	//   ....[0]....
.L_38:
        /*0044*/ 	.word	0x00001dd0


	//   ....[1]....
        /*0048*/ 	.word	0x000037f0


	//   ....[2]....
        /*004c*/ 	.word	0x00003810


	//   ....[3]....
        /*0050*/ 	.word	0x00003840


	//   ....[4]....
        /*0054*/ 	.word	0x00004180


	//   ....[5]....
        /*0058*/ 	.word	0x000041f0


	//   ....[6]....
        /*005c*/ 	.word	0x000042d0


	//   ....[7]....
        /*0060*/ 	.word	0x00004350


	//   ....[8]....
        /*0064*/ 	.word	0x00004460


	//   ....[9]....
        /*0068*/ 	.word	0x000044f0


	//   ....[10]....
        /*006c*/ 	.word	0x000046d0


	//   ....[11]....
        /*0070*/ 	.word	0x00004830


	//----- nvinfo : EIATTR_COOP_GROUP_MASK_REGIDS
	.align		4
.L_39:
        /*0074*/ 	.byte	0x04, 0x29
        /*0076*/ 	.short	(.L_41 - .L_40)


	//   ....[0]....
.L_40:
        /*0078*/ 	.word	0xffffffff


	//   ....[1]....
        /*007c*/ 	.word	0xffffffff


	//   ....[2]....
        /*0080*/ 	.word	0xffffffff


	//   ....[3]....
        /*0084*/ 	.word	0xffffffff


	//   ....[4]....
        /*0088*/ 	.word	0xffffffff


	//   ....[5]....
        /*008c*/ 	.word	0xffffffff


	//   ....[6]....
        /*0090*/ 	.word	0xffffffff


	//   ....[7]....
        /*0094*/ 	.word	0xffffffff


	//   ....[8]....
        /*0098*/ 	.word	0xffffffff


	//   ....[9]....
        /*009c*/ 	.word	0xffffffff


	//   ....[10]....
        /*00a0*/ 	.word	0xffffffff


	//   ....[11]....
        /*00a4*/ 	.word	0xffffffff


	//   ....[12]....
        /*00a8*/ 	.word	0xffffffff


	//----- nvinfo : EIATTR_COOP_GROUP_INSTR_OFFSETS
	.align		4
.L_41:
        /*00ac*/ 	.byte	0x04, 0x28
        /*00ae*/ 	.short	(.L_43 - .L_42)


	//   ....[0]....
.L_42:
        /*00b0*/ 	.word	0x00000090


	//   ....[1]....
        /*00b4*/ 	.word	0x000004d0


	//   ....[2]....
        /*00b8*/ 	.word	0x00000620


	//   ....[3]....
        /*00bc*/ 	.word	0x000007c0


	//   ....[4]....
        /*00c0*/ 	.word	0x000008c0


	//   ....[5]....
        /*00c4*/ 	.word	0x00000a30


	//   ....[6]....
        /*00c8*/ 	.word	0x00000bd0


	//   ....[7]....
        /*00cc*/ 	.word	0x00001cb0


	//   ....[8]....
        /*00d0*/ 	.word	0x00002a00


	//   ....[9]....
        /*00d4*/ 	.word	0x00002c10


	//   ....[10]....
        /*00d8*/ 	.word	0x00002c40


	//   ....[11]....
        /*00dc*/ 	.word	0x000036d0


	//   ....[12]....
        /*00e0*/ 	.word	0x00003900


	//----- nvinfo : EIATTR_VRC_CTA_INIT_COUNT
	.align		4
.L_43:
        /*00e4*/ 	.byte	0x02, 0x4a
        /*00e6*/ 	.byte	0x80
	.zero		1


	//----- nvinfo : EIATTR_SYSCALL_OFFSETS
	.align		4
        /*00e8*/ 	.byte	0x04, 0x46
        /*00ea*/ 	.short	(.L_45 - .L_44)


	//   ....[0]....
.L_44:
        /*00ec*/ 	.word	0x000052e0


	//   ....[1]....
        /*00f0*/ 	.word	0x000053d0


	//   ....[2]....
        /*00f4*/ 	.word	0x00005b30


	//   ....[3]....
        /*00f8*/ 	.word	0x000063e0


	//   ....[4]....
        /*00fc*/ 	.word	0x00006c60


	//   ....[5]....
        /*0100*/ 	.word	0x000074e0


	//----- nvinfo : EIATTR_MBARRIER_INSTR_OFFSETS
	.align		4
.L_45:
        /*0104*/ 	.byte	0x04, 0x39
        /*0106*/ 	.short	(.L_47 - .L_46)


	//   ....[0]....
.L_46:
        /*0108*/ 	.word	0x000005b0
        /*010c*/ 	.word	0x000000ff
        /*0110*/ 	.word	0x00000000
        /*0114*/ 	.short	0x0100
        /*0116*/ 	.byte	0x05
	.zero		1


	//   ....[1]....
        /*0118*/ 	.word	0x000005c0
        /*011c*/ 	.word	0x000000ff
        /*0120*/ 	.word	0x00000018
        /*0124*/ 	.short	0x0100
        /*0126*/ 	.byte	0x05
	.zero		1


	//   ....[2]....
        /*0128*/ 	.word	0x000005d0
        /*012c*/ 	.word	0x000000ff
        /*0130*/ 	.word	0x00000008
        /*0134*/ 	.short	0x0100
        /*0136*/ 	.byte	0x05
	.zero		1


	//   ....[3]....
        /*0138*/ 	.word	0x000005e0
        /*013c*/ 	.word	0x000000ff
        /*0140*/ 	.word	0x00000020
        /*0144*/ 	.short	0x0100
        /*0146*/ 	.byte	0x05
	.zero		1


	//   ....[4]....
        /*0148*/ 	.word	0x000005f0
        /*014c*/ 	.word	0x000000ff
        /*0150*/ 	.word	0x00000010
        /*0154*/ 	.short	0x0100
        /*0156*/ 	.byte	0x05
	.zero		1


	//   ....[5]....
        /*0158*/ 	.word	0x00000600
        /*015c*/ 	.word	0x000000ff
        /*0160*/ 	.word	0x00000028
        /*0164*/ 	.short	0x0100
        /*0166*/ 	.byte	0x05
	.zero		1


	//   ....[6]....
        /*0168*/ 	.word	0x00000730
        /*016c*/ 	.word	0x000000ff
        /*0170*/ 	.word	0x00000030
        /*0174*/ 	.short	0x0100
        /*0176*/ 	.byte	0x07
	.zero		1


	//   ....[7]....
        /*0178*/ 	.word	0x00000740
        /*017c*/ 	.word	0x000000ff
        /*0180*/ 	.word	0x00000050
        /*0184*/ 	.short	0x0100
        /*0186*/ 	.byte	0x07
	.zero		1


	//   ....[8]....
        /*0188*/ 	.word	0x00000750
        /*018c*/ 	.word	0x000000ff
        /*0190*/ 	.word	0x00000038
        /*0194*/ 	.short	0x0100
        /*0196*/ 	.byte	0x07
	.zero		1


	//   ....[9]....
        /*0198*/ 	.word	0x00000760
        /*019c*/ 	.word	0x000000ff
        /*01a0*/ 	.word	0x00000058
        /*01a4*/ 	.short	0x0100
        /*01a6*/ 	.byte	0x07
	.zero		1


	//   ....[10]....
        /*01a8*/ 	.word	0x00000770
        /*01ac*/ 	.word	0x000000ff
        /*01b0*/ 	.word	0x00000040
        /*01b4*/ 	.short	0x0100
        /*01b6*/ 	.byte	0x07
	.zero		1


	//   ....[11]....
        /*01b8*/ 	.word	0x00000780
        /*01bc*/ 	.word	0x000000ff
        /*01c0*/ 	.word	0x00000060
        /*01c4*/ 	.short	0x0100
        /*01c6*/ 	.byte	0x07
	.zero		1


	//   ....[12]....
        /*01c8*/ 	.word	0x00000790
        /*01cc*/ 	.word	0x000000ff
        /*01d0*/ 	.word	0x00000048
        /*01d4*/ 	.short	0x0100
        /*01d6*/ 	.byte	0x07
	.zero		1


	//   ....[13]....
        /*01d8*/ 	.word	0x000007a0
        /*01dc*/ 	.word	0x000000ff
        /*01e0*/ 	.word	0x00000068
        /*01e4*/ 	.short	0x0100
        /*01e6*/ 	.byte	0x07
	.zero		1


	//   ....[14]....
        /*01e8*/ 	.word	0x00000890
        /*01ec*/ 	.word	0x000000ff
        /*01f0*/ 	.word	0x00000070
        /*01f4*/ 	.short	0x0100
        /*01f6*/ 	.byte	0x05
	.zero		1


	//   ....[15]....
        /*01f8*/ 	.word	0x000008a0
        /*01fc*/ 	.word	0x000000ff
        /*0200*/ 	.word	0x00000078
        /*0204*/ 	.short	0x0100
        /*0206*/ 	.byte	0x05
	.zero		1


	//   ....[16]....
        /*0208*/ 	.word	0x000009e0
        /*020c*/ 	.word	0x000000ff
        /*0210*/ 	.word	0x00000080
        /*0214*/ 	.short	0x0100
        /*0216*/ 	.byte	0x05
	.zero		1


	//   ....[17]....
        /*0218*/ 	.word	0x000009f0
        /*021c*/ 	.word	0x000000ff
        /*0220*/ 	.word	0x00000090
        /*0224*/ 	.short	0x0100
        /*0226*/ 	.byte	0x05
	.zero		1


	//   ....[18]....
        /*0228*/ 	.word	0x00000a00
        /*022c*/ 	.word	0x000000ff
        /*0230*/ 	.word	0x00000088
        /*0234*/ 	.short	0x0100
        /*0236*/ 	.byte	0x05
	.zero		1


	//   ....[19]....
        /*0238*/ 	.word	0x00000a10
        /*023c*/ 	.word	0x000000ff
        /*0240*/ 	.word	0x00000098
        /*0244*/ 	.short	0x0100
        /*0246*/ 	.byte	0x05
	.zero		1


	//   ....[20]....
        /*0248*/ 	.word	0x00000b40
        /*024c*/ 	.word	0x000000ff
        /*0250*/ 	.word	0x000000a0
        /*0254*/ 	.short	0x0100
        /*0256*/ 	.byte	0x07
	.zero		1


	//   ....[21]....
        /*0258*/ 	.word	0x00000b50
        /*025c*/ 	.word	0x000000ff
        /*0260*/ 	.word	0x000000c0
        /*0264*/ 	.short	0x0100
        /*0266*/ 	.byte	0x07
	.zero		1


	//   ....[22]....
        /*0268*/ 	.word	0x00000b60
        /*026c*/ 	.word	0x000000ff
        /*0270*/ 	.word	0x000000a8
        /*0274*/ 	.short	0x0100
        /*0276*/ 	.byte	0x07
	.zero		1


	//   ....[23]....
        /*0278*/ 	.word	0x00000b70
        /*027c*/ 	.word	0x000000ff
        /*0280*/ 	.word	0x000000c8
        /*0284*/ 	.short	0x0100
        /*0286*/ 	.byte	0x07
	.zero		1


	//   ....[24]....
        /*0288*/ 	.word	0x00000b80
        /*028c*/ 	.word	0x000000ff
        /*0290*/ 	.word	0x000000b0
        /*0294*/ 	.short	0x0100
        /*0296*/ 	.byte	0x07
	.zero		1


	//   ....[25]....
        /*0298*/ 	.word	0x00000b90
        /*029c*/ 	.word	0x000000ff
        /*02a0*/ 	.word	0x000000d0
        /*02a4*/ 	.short	0x0100
        /*02a6*/ 	.byte	0x07
	.zero		1


	//   ....[26]....
        /*02a8*/ 	.word	0x00000ba0
        /*02ac*/ 	.word	0x000000ff
        /*02b0*/ 	.word	0x000000b8
        /*02b4*/ 	.short	0x0100
        /*02b6*/ 	.byte	0x07
	.zero		1


	//   ....[27]....
        /*02b8*/ 	.word	0x00000bb0
        /*02bc*/ 	.word	0x000000ff
        /*02c0*/ 	.word	0x000000d8
        /*02c4*/ 	.short	0x0100
        /*02c6*/ 	.byte	0x07
	.zero		1


	//   ....[28]....
        /*02c8*/ 	.word	0x00000ca0
        /*02cc*/ 	.word	0x000000ff
        /*02d0*/ 	.word	0x000000e0
        /*02d4*/ 	.short	0x0100
        /*02d6*/ 	.byte	0x05
	.zero		1


	//   ....[29]....
        /*02d8*/ 	.word	0x00000cb0
        /*02dc*/ 	.word	0x000000ff
        /*02e0*/ 	.word	0x000000f0
        /*02e4*/ 	.short	0x0100
        /*02e6*/ 	.byte	0x05
	.zero		1


	//   ....[30]....
        /*02e8*/ 	.word	0x00000cc0
        /*02ec*/ 	.word	0x000000ff
        /*02f0*/ 	.word	0x000000e8
        /*02f4*/ 	.short	0x0100
        /*02f6*/ 	.byte	0x05
	.zero		1


	//   ....[31]....
        /*02f8*/ 	.word	0x00000cd0
        /*02fc*/ 	.word	0x000000ff
        /*0300*/ 	.word	0x000000f8
        /*0304*/ 	.short	0x0100
        /*0306*/ 	.byte	0x05
	.zero		1


	//   ....[32]....
        /*0308*/ 	.word	0x000015b0
        /*030c*/ 	.word	0x00000003
        /*0310*/ 	.word	0x000000f0
        /*0314*/ 	.short	0x010a
        /*0316*/ 	.byte	0xff
	.zero		1


	//   ....[33]....
        /*0318*/ 	.word	0x000015e0
        /*031c*/ 	.word	0x00000003
        /*0320*/ 	.word	0x000000e0
        /*0324*/ 	.short	0x0101
        /*0326*/ 	.byte	0xff
	.zero		1


	//   ....[34]....
        /*0328*/ 	.word	0x000016b0
        /*032c*/ 	.word	0x000000ff
        /*0330*/ 	.word	0x00000018
        /*0334*/ 	.short	0x010a
        /*0336*/ 	.byte	0x08
	.zero		1


	//   ....[35]....
        /*0338*/ 	.word	0x00001750
        /*033c*/ 	.word	0x000000ff
        /*0340*/ 	.word	0x00000018
        /*0344*/ 	.short	0x010a
        /*0346*/ 	.byte	0x21
	.zero		1


	//   ....[36]....
        /*0348*/ 	.word	0x000018a0
        /*034c*/ 	.word	0x000000ff
        /*0350*/ 	.word	0x00000018
        /*0354*/ 	.short	0x010a
        /*0356*/ 	.byte	0x08
	.zero		1


	//   ....[37]....
        /*0358*/ 	.word	0x000019b0
        /*035c*/ 	.word	0x000000ff
        /*0360*/ 	.word	0x00000078
        /*0364*/ 	.short	0x0101
        /*0366*/ 	.byte	0x04
	.zero		1


	//   ....[38]....
        /*0368*/ 	.word	0x000019d0
        /*036c*/ 	.word	0x000000ff
        /*0370*/ 	.word	0x00000018
        /*0374*/ 	.short	0x010a
        /*0376*/ 	.byte	0x08
	.zero		1


	//   ....[39]....
        /*0378*/ 	.word	0x00001a50
        /*037c*/ 	.word	0x000000ff
        /*0380*/ 	.word	0x00000018
        /*0384*/ 	.short	0x010a
        /*0386*/ 	.byte	0x11
	.zero		1


	//   ....[40]....
        /*0388*/ 	.word	0x00001ba0
        /*038c*/ 	.word	0x000000ff
        /*0390*/ 	.word	0x00000018
        /*0394*/ 	.short	0x010a
        /*0396*/ 	.byte	0x08
	.zero		1


	//   ....[41]....
        /*0398*/ 	.word	0x00001ce0
        /*039c*/ 	.word	0x00000002
        /*03a0*/ 	.word	0x00000080
        /*03a4*/ 	.short	0x010a
        /*03a6*/ 	.byte	0xff
	.zero		1


	//   ....[42]....
        /*03a8*/ 	.word	0x00001da0
        /*03ac*/ 	.word	0x00000002
        /*03b0*/ 	.word	0x00000000
        /*03b4*/ 	.short	0x0101
        /*03b6*/ 	.byte	0xff
	.zero		1


	//   ....[43]....
        /*03b8*/ 	.word	0x00002300
        /*03bc*/ 	.word	0x000000ff
        /*03c0*/ 	.word	0x00000000
        /*03c4*/ 	.short	0x010a
        /*03c6*/ 	.byte	0x05
	.zero		1


	//   ....[44]....
        /*03c8*/ 	.word	0x00002390
        /*03cc*/ 	.word	0x000000ff
        /*03d0*/ 	.word	0x00000000
        /*03d4*/ 	.short	0x010a
        /*03d6*/ 	.byte	0x05
	.zero		1


	//   ....[45]....
        /*03d8*/ 	.word	0x00002430
        /*03dc*/ 	.word	0x00000000
        /*03e0*/ 	.word	0x00000000
        /*03e4*/ 	.short	0x010a
        /*03e6*/ 	.byte	0xff
	.zero		1


	//   ....[46]....
        /*03e8*/ 	.word	0x00002550
        /*03ec*/ 	.word	0x00000000
        /*03f0*/ 	.word	0x000000e0
        /*03f4*/ 	.short	0x010a
        /*03f6*/ 	.byte	0xff
	.zero		1


	//   ....[47]....
        /*03f8*/ 	.word	0x000025b0
        /*03fc*/ 	.word	0x00000004
        /*0400*/ 	.word	0x00000000
        /*0404*/ 	.short	0x0101
        /*0406*/ 	.byte	0xff
	.zero		1


	//   ....[48]....
        /*0408*/ 	.word	0x000025d0
        /*040c*/ 	.word	0x000000ff
        /*0410*/ 	.word	0x00000090
        /*0414*/ 	.short	0x010a
        /*0416*/ 	.byte	0x05
	.zero		1


	//   ....[49]....
        /*0418*/ 	.word	0x000026f0
        /*041c*/ 	.word	0x00000000
        /*0420*/ 	.word	0x00000080
        /*0424*/ 	.short	0x010a
        /*0426*/ 	.byte	0xff
	.zero		1


	//   ....[50]....
        /*0428*/ 	.word	0x00002800
        /*042c*/ 	.word	0x00000000
        /*0430*/ 	.word	0x00000000
        /*0434*/ 	.short	0x0101
        /*0436*/ 	.byte	0xff
	.zero		1


	//   ....[51]....
        /*0438*/ 	.word	0x00002890
        /*043c*/ 	.word	0x000000ff
        /*0440*/ 	.word	0x00000090
        /*0444*/ 	.short	0x0106
        /*0446*/ 	.byte	0x05
	.zero		1


	//   ....[52]....
        /*0448*/ 	.word	0x000028b0
        /*044c*/ 	.word	0x000000ff
        /*0450*/ 	.word	0x00000090
        /*0454*/ 	.short	0x010a
        /*0456*/ 	.byte	0x05
	.zero		1


	//   ....[53]....
        /*0458*/ 	.word	0x00002940
        /*045c*/ 	.word	0x000000ff
        /*0460*/ 	.word	0x00000090
        /*0464*/ 	.short	0x0106
        /*0466*/ 	.byte	0x04
	.zero		1


	//   ....[54]....
        /*0468*/ 	.word	0x00002980
        /*046c*/ 	.word	0x00000000
        /*0470*/ 	.word	0x00000090
        /*0474*/ 	.short	0x010a
        /*0476*/ 	.byte	0xff
	.zero		1


	//   ....[55]....
        /*0478*/ 	.word	0x00002ec0
        /*047c*/ 	.word	0x00000000
        /*0480*/ 	.word	0x00000080
        /*0484*/ 	.short	0x010a
        /*0486*/ 	.byte	0xff
	.zero		1


	//   ....[56]....
        /*0488*/ 	.word	0x00002fc0
        /*048c*/ 	.word	0x00000003
        /*0490*/ 	.word	0x00000000
        /*0494*/ 	.short	0x0101
        /*0496*/ 	.byte	0xff
	.zero		1


	//   ....[57]....
        /*0498*/ 	.word	0x00002fd0
        /*049c*/ 	.word	0x000000ff
        /*04a0*/ 	.word	0x00000000
        /*04a4*/ 	.short	0x010a
        /*04a6*/ 	.byte	0x06
	.zero		1


	//   ....[58]....
        /*04a8*/ 	.word	0x00003050
        /*04ac*/ 	.word	0x000000ff
        /*04b0*/ 	.word	0x000000c0
        /*04b4*/ 	.short	0x010a
        /*04b6*/ 	.byte	0x07
	.zero		1


	//   ....[59]....
        /*04b8*/ 	.word	0x00003130
        /*04bc*/ 	.word	0x000000ff
        /*04c0*/ 	.word	0x00000000
        /*04c4*/ 	.short	0x010a
        /*04c6*/ 	.byte	0x06
	.zero		1


	//   ....[60]....
        /*04c8*/ 	.word	0x00003260
        /*04cc*/ 	.word	0x000000ff
        /*04d0*/ 	.word	0x00000000
        /*04d4*/ 	.short	0x010a
        /*04d6*/ 	.byte	0x1a
	.zero		1


	//   ....[61]....
        /*04d8*/ 	.word	0x00003500
        /*04dc*/ 	.word	0x000000ff
        /*04e0*/ 	.word	0x00000000
        /*04e4*/ 	.short	0x010a
        /*04e6*/ 	.byte	0x06
	.zero		1


	//   ....[62]....
        /*04e8*/ 	.word	0x00003590
        /*04ec*/ 	.word	0x000000ff
        /*04f0*/ 	.word	0x00000000
        /*04f4*/ 	.short	0x010a
        /*04f6*/ 	.byte	0x06
	.zero		1


	//   ....[63]....
        /*04f8*/ 	.word	0x00003620
        /*04fc*/ 	.word	0x000000ff
        /*0500*/ 	.word	0x00000000
        /*0504*/ 	.short	0x010a
        /*0506*/ 	.byte	0x06
	.zero		1


	//   ....[64]....
        /*0508*/ 	.word	0x000036b0
        /*050c*/ 	.word	0x000000ff
        /*0510*/ 	.word	0x00000000
        /*0514*/ 	.short	0x010a
        /*0516*/ 	.byte	0x07
	.zero		1


	//   ....[65]....
        /*0518*/ 	.word	0x00003b30
        /*051c*/ 	.word	0x00000000
        /*0520*/ 	.word	0x00000080
        /*0524*/ 	.short	0x010a
        /*0526*/ 	.byte	0xff
	.zero		1


	//   ....[66]....
        /*0528*/ 	.word	0x00003bf0
        /*052c*/ 	.word	0x00000000
        /*0530*/ 	.word	0x00000000
        /*0534*/ 	.short	0x0101
        /*0536*/ 	.byte	0xff
	.zero		1


	//   ....[67]....
        /*0538*/ 	.word	0x00003f10
        /*053c*/ 	.word	0x000000ff
        /*0540*/ 	.word	0x00000078
        /*0544*/ 	.short	0x010a
        /*0546*/ 	.byte	0x07
	.zero		1


	//   ....[68]....
        /*0548*/ 	.word	0x00004100
        /*054c*/ 	.word	0x000000ff
        /*0550*/ 	.word	0x00000050
        /*0554*/ 	.short	0x010a
        /*0556*/ 	.byte	0x07
	.zero		1


	//   ....[69]....
        /*0558*/ 	.word	0x00004270
        /*055c*/ 	.word	0x000000ff
        /*0560*/ 	.word	0x00000030
        /*0564*/ 	.short	0x010b
        /*0566*/ 	.byte	0x07
	.zero		1


	//   ....[70]....
        /*0568*/ 	.word	0x00004280
        /*056c*/ 	.word	0x000000ff
        /*0570*/ 	.word	0x00000000
        /*0574*/ 	.short	0x0101
        /*0576*/ 	.byte	0x08
	.zero		1


	//   ....[71]....
        /*0578*/ 	.word	0x000042a0
        /*057c*/ 	.word	0x000000ff
        /*0580*/ 	.word	0x00000058
        /*0584*/ 	.short	0x010a
        /*0586*/ 	.byte	0x07
	.zero		1


	//   ....[72]....
        /*0588*/ 	.word	0x00004400
        /*058c*/ 	.word	0x000000ff
        /*0590*/ 	.word	0x00000038
        /*0594*/ 	.short	0x010b
        /*0596*/ 	.byte	0x07
	.zero		1


	//   ....[73]....
        /*0598*/ 	.word	0x00004410
        /*059c*/ 	.word	0x000000ff
        /*05a0*/ 	.word	0x00000000
        /*05a4*/ 	.short	0x0101
        /*05a6*/ 	.byte	0x08
	.zero		1


	//   ....[74]....
        /*05a8*/ 	.word	0x00004420
        /*05ac*/ 	.word	0x000000ff
        /*05b0*/ 	.word	0x00000060
        /*05b4*/ 	.short	0x010a
        /*05b6*/ 	.byte	0x07
	.zero		1


	//   ....[75]....
        /*05b8*/ 	.word	0x000045c0
        /*05bc*/ 	.word	0x000000ff
        /*05c0*/ 	.word	0x00000040
        /*05c4*/ 	.short	0x010b
        /*05c6*/ 	.byte	0x07
	.zero		1


	//   ....[76]....
        /*05c8*/ 	.word	0x00004630
        /*05cc*/ 	.word	0x000000ff
        /*05d0*/ 	.word	0x00000000
        /*05d4*/ 	.short	0x0101
        /*05d6*/ 	.byte	0x08
	.zero		1


	//   ....[77]....
        /*05d8*/ 	.word	0x00004660
        /*05dc*/ 	.word	0x000000ff
        /*05e0*/ 	.word	0x00000068
        /*05e4*/ 	.short	0x010a
        /*05e6*/ 	.byte	0x07
	.zero		1


	//   ....[78]....
        /*05e8*/ 	.word	0x00004870
        /*05ec*/ 	.word	0x000000ff
        /*05f0*/ 	.word	0x00000048
        /*05f4*/ 	.short	0x010b
        /*05f6*/ 	.byte	0x07
	.zero		1


	//   ....[79]....
        /*05f8*/ 	.word	0x00004890
        /*05fc*/ 	.word	0x000000ff
        /*0600*/ 	.word	0x00000000
        /*0604*/ 	.short	0x0101
        /*0606*/ 	.byte	0x0d
	.zero		1


	//   ....[80]....
        /*0608*/ 	.word	0x000048c0
        /*060c*/ 	.word	0x000000ff
        /*0610*/ 	.word	0x00000050
        /*0614*/ 	.short	0x010a
        /*0616*/ 	.byte	0x07
	.zero		1


	//   ....[81]....
        /*0618*/ 	.word	0x000048e0
        /*061c*/ 	.word	0x000000ff
        /*0620*/ 	.word	0x00000058
        /*0624*/ 	.short	0x010a
        /*0626*/ 	.byte	0x07
	.zero		1


	//   ....[82]....
        /*0628*/ 	.word	0x00004900
        /*062c*/ 	.word	0x000000ff
        /*0630*/ 	.word	0x00000060
        /*0634*/ 	.short	0x010a
        /*0636*/ 	.byte	0x07
	.zero		1


	//   ....[83]....
        /*0638*/ 	.word	0x00004940
        /*063c*/ 	.word	0x00000000
        /*0640*/ 	.word	0x00000068
        /*0644*/ 	.short	0x010a
        /*0646*/ 	.byte	0xff
	.zero		1


	//   ....[84]....
        /*0648*/ 	.word	0x00004ca0
        /*064c*/ 	.word	0x00000000
        /*0650*/ 	.word	0x00000080
        /*0654*/ 	.short	0x010a
        /*0656*/ 	.byte	0xff
	.zero		1


	//   ....[85]....
        /*0658*/ 	.word	0x00004db0
        /*065c*/ 	.word	0x00000000
        /*0660*/ 	.word	0x00000000
        /*0664*/ 	.short	0x0101
        /*0666*/ 	.byte	0xff
	.zero		1


	//   ....[86]....
        /*0668*/ 	.word	0x00005810
        /*066c*/ 	.word	0x000000ff
        /*0670*/ 	.word	0x00000030
        /*0674*/ 	.short	0x010a
        /*0676*/ 	.byte	0x30
	.zero		1


	//   ....[87]....
        /*0678*/ 	.word	0x00005880
        /*067c*/ 	.word	0x0000004f
        /*0680*/ 	.word	0x000000a0
        /*0684*/ 	.short	0x010a
        /*0686*/ 	.byte	0xff
	.zero		1


	//   ....[88]....
        /*0688*/ 	.word	0x00005930
        /*068c*/ 	.word	0x000000ff
        /*0690*/ 	.word	0x00000030
        /*0694*/ 	.short	0x010a
        /*0696*/ 	.byte	0x30
	.zero		1


	//   ....[89]....
        /*0698*/ 	.word	0x00005a10
        /*069c*/ 	.word	0x0000004f
        /*06a0*/ 	.word	0x000000a0
        /*06a4*/ 	.short	0x010a
        /*06a6*/ 	.byte	0xff
	.zero		1


	//   ....[90]....
        /*06a8*/ 	.word	0x00006140
        /*06ac*/ 	.word	0x00000000
        /*06b0*/ 	.word	0x00000000
        /*06b4*/ 	.short	0x0101
        /*06b6*/ 	.byte	0xff
	.zero		1


	//   ....[91]....
        /*06b8*/ 	.word	0x00006150
        /*06bc*/ 	.word	0x00000003
        /*06c0*/ 	.word	0x00000030
        /*06c4*/ 	.short	0x010a
        /*06c6*/ 	.byte	0xff
	.zero		1


	//   ....[92]....
        /*06c8*/ 	.word	0x00006210
        /*06cc*/ 	.word	0x00000003
        /*06d0*/ 	.word	0x00000030
        /*06d4*/ 	.short	0x010a
        /*06d6*/ 	.byte	0xff
	.zero		1


	//   ....[93]....
        /*06d8*/ 	.word	0x000069c0
        /*06dc*/ 	.word	0x00000026
        /*06e0*/ 	.word	0x00000000
        /*06e4*/ 	.short	0x0101
        /*06e6*/ 	.byte	0xff
	.zero		1


	//   ....[94]....
        /*06e8*/ 	.word	0x000069e0
        /*06ec*/ 	.word	0x00000053
        /*06f0*/ 	.word	0x00000030
        /*06f4*/ 	.short	0x010a
        /*06f6*/ 	.byte	0xff
	.zero		1


	//   ....[95]....
        /*06f8*/ 	.word	0x00006a90
        /*06fc*/ 	.word	0x00000053
        /*0700*/ 	.word	0x00000030
        /*0704*/ 	.short	0x010a
        /*0706*/ 	.byte	0xff
	.zero		1


	//   ....[96]....
        /*0708*/ 	.word	0x00007240
        /*070c*/ 	.word	0x00000026
        /*0710*/ 	.word	0x00000000
        /*0714*/ 	.short	0x0101
        /*0716*/ 	.byte	0xff
	.zero		1


	//   ....[97]....
        /*0718*/ 	.word	0x00007260
        /*071c*/ 	.word	0x00000058
        /*0720*/ 	.word	0x00000030
        /*0724*/ 	.short	0x010a
        /*0726*/ 	.byte	0xff
	.zero		1


	//   ....[98]....
        /*0728*/ 	.word	0x00007310
        /*072c*/ 	.word	0x00000058
        /*0730*/ 	.word	0x00000030
        /*0734*/ 	.short	0x010a
        /*0736*/ 	.byte	0xff
	.zero		1


	//   ....[99]....
        /*0738*/ 	.word	0x00007640
        /*073c*/ 	.word	0x000000ff
        /*0740*/ 	.word	0x00000000
        /*0744*/ 	.short	0x0101
        /*0746*/ 	.byte	0x05
	.zero		1


	//   ....[100]....
        /*0748*/ 	.word	0x00007b20
        /*074c*/ 	.word	0x00000002
        /*0750*/ 	.word	0x00000000
        /*0754*/ 	.short	0x0101
        /*0756*/ 	.byte	0xff
	.zero		1


	//   ....[101]....
        /*0758*/ 	.word	0x00007d90
        /*075c*/ 	.word	0x000000ff
        /*0760*/ 	.word	0x00000000
        /*0764*/ 	.short	0x0101
        /*0766*/ 	.byte	0x04
	.zero		1


	//   ....[102]....
        /*0768*/ 	.word	0x00007db0
        /*076c*/ 	.word	0x00000003
        /*0770*/ 	.word	0x000000f0
        /*0774*/ 	.short	0x010a
        /*0776*/ 	.byte	0xff
	.zero		1


	//   ....[103]....
        /*0778*/ 	.word	0x00007e10
        /*077c*/ 	.word	0x00000002
        /*0780*/ 	.word	0x00000018
        /*0784*/ 	.short	0x010a
        /*0786*/ 	.byte	0xff
	.zero		1


	//   ....[104]....
        /*0788*/ 	.word	0x00007e70
        /*078c*/ 	.word	0x00000002
        /*0790*/ 	.word	0x00000018
        /*0794*/ 	.short	0x010a
        /*0796*/ 	.byte	0xff
	.zero		1


	//   ....[105]....
        /*0798*/ 	.word	0x00007ec0
        /*079c*/ 	.word	0x00000002
        /*07a0*/ 	.word	0x00000080
        /*07a4*/ 	.short	0x010a
        /*07a6*/ 	.byte	0xff
	.zero		1


	//   ....[106]....
        /*07a8*/ 	.word	0x00007f20
        /*07ac*/ 	.word	0x00000000
        /*07b0*/ 	.word	0x00000000
        /*07b4*/ 	.short	0x010a
        /*07b6*/ 	.byte	0xff
	.zero		1


	//   ....[107]....
        /*07b8*/ 	.word	0x00007f80
        /*07bc*/ 	.word	0x00000000
        /*07c0*/ 	.word	0x00000000
        /*07c4*/ 	.short	0x010a
        /*07c6*/ 	.byte	0xff
	.zero		1


	//   ....[108]....
        /*07c8*/ 	.word	0x00007fd0
        /*07cc*/ 	.word	0x00000000
        /*07d0*/ 	.word	0x000000e0
        /*07d4*/ 	.short	0x010a
        /*07d6*/ 	.byte	0xff
	.zero		1


	//   ....[109]....
        /*07d8*/ 	.word	0x00008030
        /*07dc*/ 	.word	0x00000000
        /*07e0*/ 	.word	0x00000090
        /*07e4*/ 	.short	0x010a
        /*07e6*/ 	.byte	0xff
	.zero		1


	//   ....[110]....
        /*07e8*/ 	.word	0x00008080
        /*07ec*/ 	.word	0x00000000
        /*07f0*/ 	.word	0x00000080
        /*07f4*/ 	.short	0x010a
        /*07f6*/ 	.byte	0xff
	.zero		1


	//   ....[111]....
        /*07f8*/ 	.word	0x000080e0
        /*07fc*/ 	.word	0x00000000
        /*0800*/ 	.word	0x00000090
        /*0804*/ 	.short	0x010a
        /*0806*/ 	.byte	0xff
	.zero		1


	//   ....[112]....
        /*0808*/ 	.word	0x00008130
        /*080c*/ 	.word	0x00000000
        /*0810*/ 	.word	0x00000080
        /*0814*/ 	.short	0x010a
        /*0816*/ 	.byte	0xff
	.zero		1


	//   ....[113]....
        /*0818*/ 	.word	0x00008190
        /*081c*/ 	.word	0x00000003
        /*0820*/ 	.word	0x000000c0
        /*0824*/ 	.short	0x010a
        /*0826*/ 	.byte	0xff
	.zero		1


	//   ....[114]....
        /*0828*/ 	.word	0x000081f0
        /*082c*/ 	.word	0x00000000
        /*0830*/ 	.word	0x00000000
        /*0834*/ 	.short	0x010a
        /*0836*/ 	.byte	0xff
	.zero		1


	//   ....[115]....
        /*0838*/ 	.word	0x00008250
        /*083c*/ 	.word	0x00000000
        /*0840*/ 	.word	0x00000000
        /*0844*/ 	.short	0x010a
        /*0846*/ 	.byte	0xff
	.zero		1


	//   ....[116]....
        /*0848*/ 	.word	0x000082b0
        /*084c*/ 	.word	0x00000000
        /*0850*/ 	.word	0x00000000
        /*0854*/ 	.short	0x010a
        /*0856*/ 	.byte	0xff
	.zero		1


	//   ....[117]....
        /*0858*/ 	.word	0x00008310
        /*085c*/ 	.word	0x00000000
        /*0860*/ 	.word	0x00000000
        /*0864*/ 	.short	0x010a
        /*0866*/ 	.byte	0xff
	.zero		1


	//   ....[118]....
        /*0868*/ 	.word	0x00008370
        /*086c*/ 	.word	0x00000000
        /*0870*/ 	.word	0x00000000
        /*0874*/ 	.short	0x010a
        /*0876*/ 	.byte	0xff
	.zero		1


	//   ....[119]....
        /*0878*/ 	.word	0x000083c0
        /*087c*/ 	.word	0x00000000
        /*0880*/ 	.word	0x00000080
        /*0884*/ 	.short	0x010a
        /*0886*/ 	.byte	0xff
	.zero		1


	//   ....[120]....
        /*0888*/ 	.word	0x00008420
        /*088c*/ 	.word	0x00000000
        /*0890*/ 	.word	0x00000078
        /*0894*/ 	.short	0x010a
        /*0896*/ 	.byte	0xff
	.zero		1


	//   ....[121]....
        /*0898*/ 	.word	0x00008480
        /*089c*/ 	.word	0x00000003
        /*08a0*/ 	.word	0x00000050
        /*08a4*/ 	.short	0x010a
        /*08a6*/ 	.byte	0xff
	.zero		1


	//   ....[122]....
        /*08a8*/ 	.word	0x000084e0
        /*08ac*/ 	.word	0x00000003
        /*08b0*/ 	.word	0x00000058
        /*08b4*/ 	.short	0x010a
        /*08b6*/ 	.byte	0xff
	.zero		1


	//   ....[123]....
        /*08b8*/ 	.word	0x00008540
        /*08bc*/ 	.word	0x00000003
        /*08c0*/ 	.word	0x00000060
        /*08c4*/ 	.short	0x010a
        /*08c6*/ 	.byte	0xff
	.zero		1


	//   ....[124]....
        /*08c8*/ 	.word	0x000085a0
        /*08cc*/ 	.word	0x00000003
        /*08d0*/ 	.word	0x00000068
        /*08d4*/ 	.short	0x010a
        /*08d6*/ 	.byte	0xff
	.zero		1


	//   ....[125]....
        /*08d8*/ 	.word	0x00008600
        /*08dc*/ 	.word	0x00000000
        /*08e0*/ 	.word	0x00000050
        /*08e4*/ 	.short	0x010a
        /*08e6*/ 	.byte	0xff
	.zero		1


	//   ....[126]....
        /*08e8*/ 	.word	0x00008660
        /*08ec*/ 	.word	0x00000000
        /*08f0*/ 	.word	0x00000058
        /*08f4*/ 	.short	0x010a
        /*08f6*/ 	.byte	0xff
	.zero		1


	//   ....[127]....
        /*08f8*/ 	.word	0x000086c0
        /*08fc*/ 	.word	0x00000000
        /*0900*/ 	.word	0x00000060
        /*0904*/ 	.short	0x010a
        /*0906*/ 	.byte	0xff
	.zero		1


	//   ....[128]....
        /*0908*/ 	.word	0x00008710
        /*090c*/ 	.word	0x00000000
        /*0910*/ 	.word	0x00000080
        /*0914*/ 	.short	0x010a
        /*0916*/ 	.byte	0xff
	.zero		1


	//   ....[129]....
        /*0918*/ 	.word	0x00008770
        /*091c*/ 	.word	0x00000002
        /*0920*/ 	.word	0x00000030
        /*0924*/ 	.short	0x010a
        /*0926*/ 	.byte	0xff
	.zero		1


	//   ....[130]....
        /*0928*/ 	.word	0x000087c0
        /*092c*/ 	.word	0x0000004f
        /*0930*/ 	.word	0x000000a0
        /*0934*/ 	.short	0x010a
        /*0936*/ 	.byte	0xff
	.zero		1


	//   ....[131]....
        /*0938*/ 	.word	0x00008810
        /*093c*/ 	.word	0x00000003
        /*0940*/ 	.word	0x00000030
        /*0944*/ 	.short	0x010a
        /*0946*/ 	.byte	0xff
	.zero		1


	//   ....[132]....
        /*0948*/ 	.word	0x00008860
        /*094c*/ 	.word	0x00000053
        /*0950*/ 	.word	0x00000030
        /*0954*/ 	.short	0x010a
        /*0956*/ 	.byte	0xff
	.zero		1


	//   ....[133]....
        /*0958*/ 	.word	0x000088b0
        /*095c*/ 	.word	0x00000058
        /*0960*/ 	.word	0x00000030
        /*0964*/ 	.short	0x010a
        /*0966*/ 	.byte	0xff
	.zero		1


	//----- nvinfo : EIATTR_NUM_MBARRIERS
	.align		4
.L_47:
        /*0968*/ 	.byte	0x03, 0x38
        /*096a*/ 	.short	0x0020


	//----- nvinfo : EIATTR_EXIT_INSTR_OFFSETS
	.align		4
        /*096c*/ 	.byte	0x04, 0x1c
        /*096e*/ 	.short	(.L_49 - .L_48)


	//   ....[0]....
.L_48:
        /*0970*/ 	.word	0x00002460


	//   ....[1]....
        /*0974*/ 	.word	0x00002950


	//   ....[2]....
        /*0978*/ 	.word	0x000029b0


	//   ....[3]....
        /*097c*/ 	.word	0x00003910


	//   ....[4]....
        /*0980*/ 	.word	0x00004970


	//   ....[5]....
        /*0984*/ 	.word	0x000049b0


	//   ....[6]....
        /*0988*/ 	.word	0x00007c80


	//   ....[7]....
        /*098c*/ 	.word	0x00007d00


	//   ....[8]....
        /*0990*/ 	.word	0x00007d30


	//   ....[9]....
        /*0994*/ 	.word	0x00007da0


	//----- nvinfo : EIATTR_MAX_THREADS
	.align		4
.L_49:
        /*0998*/ 	.byte	0x04, 0x05
        /*099a*/ 	.short	(.L_51 - .L_50)
.L_50:
        /*099c*/ 	.word	0x00000100
        /*09a0*/ 	.word	0x00000001
        /*09a4*/ 	.word	0x00000001


	//----- nvinfo : EIATTR_CRS_STACK_SIZE
	.align		4
.L_51:
        /*09a8*/ 	.byte	0x04, 0x1e
        /*09aa*/ 	.short	(.L_53 - .L_52)
.L_52:
        /*09ac*/ 	.word	0x00000000


	//----- nvinfo : EIATTR_CBANK_PARAM_SIZE
	.align		4
.L_53:
        /*09b0*/ 	.byte	0x03, 0x19
        /*09b2*/ 	.short	0x0800


	//----- nvinfo : EIATTR_PARAM_CBANK
	.align		4
        /*09b4*/ 	.byte	0x04, 0x0a
        /*09b6*/ 	.short	(.L_55 - .L_54)
	.align		4
.L_54:
        /*09b8*/ 	.word	index@(.nv.constant0._ZN7cutlass13device_kernelINS_4gemm6kernel13GemmUniversalIN4cute5tupleIJiiiiEEENS1_10collective13CollectiveMmaINS1_35MainloopSm100TmaUmmaWarpSpecializedILi3ELi2ELi4ENS5_IJNS4_1CILi1EEESB_SB_EEEEENS5_IJNSA_ILi64EEENSA_ILi128EEESE_EEENS_6half_tENS5_IJlSB_lEEESH_SI_NS4_8TiledMMAINS4_8MMA_AtomIJNS4_20SM100_MMA_F16BF16_SSISH_SH_fLi64ELi128ELNS4_4UMMA5MajorE0ELSN_0ELNSM_7ScaleInE0ELSO_0EEEEEENS4_6LayoutISC_NS5_IJNSA_ILi0EEESS_SS_EEEEENS5_IJNS4_10UnderscoreESV_SV_EEEEENS4_13SM90_TMA_LOADENS4_14ComposedLayoutINS4_7SwizzleILi3ELi4ELi3EEENS4_18smem_ptr_flag_bitsILi16EEENSR_INS5_IJNSA_ILi8EEESE_EEENS5_IJSE_SB_EEEEEEEvNS4_8identityESY_S18_vS19_EENS_8epilogue10collective18CollectiveEpilogueINS1B_23Sm100TmaWarpSpecializedILi4ELi2ELi16ELb1ELb0EEEJSG_NS5_IJNSR_ISE_SB_EENSR_INSA_ILi32EEESB_EEEEESH_SI_SH_SI_NS1B_6fusion15FusionCallbacksIS1F_NS1K_17LinearCombinationISH_fSH_fLNS_15FloatRoundStyleE2EEESG_S1J_JEEENS4_5SM1004TMEM4LOAD26SM100_TMEM_LOAD_16dp256b4xESY_NSZ_INS10_ILi2ELi4ELi3EEES13_NSR_INS5_IJS14_S1H_EEENS5_IJS1H_SB_EEEEEEENS4_17SM75_U32x4_LDSM_NENS4_14SM90_TMA_STOREES1Y_NS4_17SM90_U32x4_STSM_NENS4_39AutoVectorizingCopyWithAssumedAlignmentILi128EEEEEEvvEEEEvNT_6ParamsE)
        /*09bc*/ 	.short	0x0380
        /*09be*/ 	.short	0x0800


	//----- nvinfo : EIATTR_SW_WAR
	.align		4
.L_55:
        /*09c0*/ 	.byte	0x04, 0x36
        /*09c2*/ 	.short	(.L_57 - .L_56)
.L_56:
        /*09c4*/ 	.word	0x00000008
.L_57:


//--------------------- .nv.callgraph             --------------------------
	.section	.nv.callgraph,"",@"SHT_CUDA_CALLGRAPH"
	.align	4
	.sectionentsize	8
	.align		4
        /*0000*/ 	.word	0x00000000
	.align		4
        /*0004*/ 	.word	0xffffffff
	.align		4
        /*0008*/ 	.word	index@(_ZN7cutlass13device_kernelINS_4gemm6kernel13GemmUniversalIN4cute5tupleIJiiiiEEENS1_10collective13CollectiveMmaINS1_35MainloopSm100TmaUmmaWarpSpecializedILi3ELi2ELi4ENS5_IJNS4_1CILi1EEESB_SB_EEEEENS5_IJNSA_ILi64EEENSA_ILi128EEESE_EEENS_6half_tENS5_IJlSB_lEEESH_SI_NS4_8TiledMMAINS4_8MMA_AtomIJNS4_20SM100_MMA_F16BF16_SSISH_SH_fLi64ELi128ELNS4_4UMMA5MajorE0ELSN_0ELNSM_7ScaleInE0ELSO_0EEEEEENS4_6LayoutISC_NS5_IJNSA_ILi0EEESS_SS_EEEEENS5_IJNS4_10UnderscoreESV_SV_EEEEENS4_13SM90_TMA_LOADENS4_14ComposedLayoutINS4_7SwizzleILi3ELi4ELi3EEENS4_18smem_ptr_flag_bitsILi16EEENSR_INS5_IJNSA_ILi8EEESE_EEENS5_IJSE_SB_EEEEEEEvNS4_8identityESY_S18_vS19_EENS_8epilogue10collective18CollectiveEpilogueINS1B_23Sm100TmaWarpSpecializedILi4ELi2ELi16ELb1ELb0EEEJSG_NS5_IJNSR_ISE_SB_EENSR_INSA_ILi32EEESB_EEEEESH_SI_SH_SI_NS1B_6fusion15FusionCallbacksIS1F_NS1K_17LinearCombinationISH_fSH_fLNS_15FloatRoundStyleE2EEESG_S1J_JEEENS4_5SM1004TMEM4LOAD26SM100_TMEM_LOAD_16dp256b4xESY_NSZ_INS10_ILi2ELi4ELi3EEES13_NSR_INS5_IJS14_S1H_EEENS5_IJS1H_SB_EEEEEEENS4_17SM75_U32x4_LDSM_NENS4_14SM90_TMA_STOREES1Y_NS4_17SM90_U32x4_STSM_NENS4_39AutoVectorizingCopyWithAssumedAlignmentILi128EEEEEEvvEEEEvNT_6ParamsE)
	.align		4
        /*000c*/ 	.word	index@(__assertfail)
	.align		4
        /*0010*/ 	.word	0x00000000
	.align		4
        /*0014*/ 	.word	0xfffffffe
	.align		4
        /*0018*/ 	.word	0x00000000
	.align		4
        /*001c*/ 	.word	0xfffffffd
	.align		4
        /*0020*/ 	.word	0x00000000
	.align		4
        /*0024*/ 	.word	0xfffffffc


//--------------------- .nv.constant4             --------------------------
	.section	.nv.constant4,"a",@progbits
	.align	8
	.align		8
.nv.constant4:
        /*0000*/ 	.dword	__assertfail
	.align		8
        /*0008*/ 	.dword	__unnamed_1
	.align		8
        /*0010*/ 	.dword	__unnamed_2
	.align		8
        /*0018*/ 	.dword	_ZN39_INTERNAL_8e24e8a6_4_k_cu_31a843d2_61424cuda3std3__45__cpo5beginE
	.align		8
        /*0020*/ 	.dword	_ZN39_INTERNAL_8e24e8a6_4_k_cu_31a843d2_61424cuda3std3__45__cpo3endE
	.align		8
        /*0028*/ 	.dword	_ZN39_INTERNAL_8e24e8a6_4_k_cu_31a843d2_61424cuda3std3__45__cpo6cbeginE
	.align		8
        /*0030*/ 	.dword	_ZN39_INTERNAL_8e24e8a6_4_k_cu_31a843d2_61424cuda3std3__45__cpo4cendE
	.align		8
        /*0038*/ 	.dword	_ZN39_INTERNAL_8e24e8a6_4_k_cu_31a843d2_61424cuda3std3__441_GLOBAL__N__8e24e8a6_4_k_cu_31a843d2_61426ignoreE
	.align		8
        /*0040*/ 	.dword	_ZN39_INTERNAL_8e24e8a6_4_k_cu_31a843d2_61424cuda3std3__419piecewise_constructE
	.align		8
        /*0048*/ 	.dword	_ZN39_INTERNAL_8e24e8a6_4_k_cu_31a843d2_61424cuda3std3__48in_placeE
	.align		8
        /*0050*/ 	.dword	_ZN39_INTERNAL_8e24e8a6_4_k_cu_31a843d2_61424cuda3std6ranges3__45__cpo4swapE
	.align		8
        /*0058*/ 	.dword	_ZN39_INTERNAL_8e24e8a6_4_k_cu_31a843d2_61424cuda3std6ranges3__45__cpo9iter_moveE
	.align		8
        /*0060*/ 	.dword	_ZN39_INTERNAL_8e24e8a6_4_k_cu_31a843d2_61424cute7productE
	.align		8
        /*0068*/ 	.dword	_ZN39_INTERNAL_8e24e8a6_4_k_cu_31a843d2_61424cute1_E
	.align		8
        /*0070*/ 	.dword	$str$25
	.align		8
        /*0078*/ 	.dword	$str$26
	.align		8
        /*0080*/ 	.dword	$str$27
	.align		8
        /*0088*/ 	.dword	$str$28


//--------------------- .text._ZN7cutlass13device_kernelINS_4gemm6kernel13GemmUniversalIN4cute5tupleIJiiiiEEENS1_10collective13CollectiveMmaINS1_35MainloopSm100TmaUmmaWarpSpecializedILi3ELi2ELi4ENS5_IJNS4_1CILi1EEESB_SB_EEEEENS5_IJNSA_ILi64EEENSA_ILi128EEESE_EEENS_6half_tENS5_IJlSB_lEEESH_SI_NS4_8TiledMMAINS4_8MMA_AtomIJNS4_20SM100_MMA_F16BF16_SSISH_SH_fLi64ELi128ELNS4_4UMMA5MajorE0ELSN_0ELNSM_7ScaleInE0ELSO_0EEEEEENS4_6LayoutISC_NS5_IJNSA_ILi0EEESS_SS_EEEEENS5_IJNS4_10UnderscoreESV_SV_EEEEENS4_13SM90_TMA_LOADENS4_14ComposedLayoutINS4_7SwizzleILi3ELi4ELi3EEENS4_18smem_ptr_flag_bitsILi16EEENSR_INS5_IJNSA_ILi8EEESE_EEENS5_IJSE_SB_EEEEEEEvNS4_8identityESY_S18_vS19_EENS_8epilogue10collective18CollectiveEpilogueINS1B_23Sm100TmaWarpSpecializedILi4ELi2ELi16ELb1ELb0EEEJSG_NS5_IJNSR_ISE_SB_EENSR_INSA_ILi32EEESB_EEEEESH_SI_SH_SI_NS1B_6fusion15FusionCallbacksIS1F_NS1K_17LinearCombinationISH_fSH_fLNS_15FloatRoundStyleE2EEESG_S1J_JEEENS4_5SM1004TMEM4LOAD26SM100_TMEM_LOAD_16dp256b4xESY_NSZ_INS10_ILi2ELi4ELi3EEES13_NSR_INS5_IJS14_S1H_EEENS5_IJS1H_SB_EEEEEEENS4_17SM75_U32x4_LDSM_NENS4_14SM90_TMA_STOREES1Y_NS4_17SM90_U32x4_STSM_NENS4_39AutoVectorizingCopyWithAssumedAlignmentILi128EEEEEEvvEEEEvNT_6ParamsE --------------------------
	.section	.text._ZN7cutlass13device_kernelINS_4gemm6kernel13GemmUniversalIN4cute5tupleIJiiiiEEENS1_10collective13CollectiveMmaINS1_35MainloopSm100TmaUmmaWarpSpecializedILi3ELi2ELi4ENS5_IJNS4_1CILi1EEESB_SB_EEEEENS5_IJNSA_ILi64EEENSA_ILi128EEESE_EEENS_6half_tENS5_IJlSB_lEEESH_SI_NS4_8TiledMMAINS4_8MMA_AtomIJNS4_20SM100_MMA_F16BF16_SSISH_SH_fLi64ELi128ELNS4_4UMMA5MajorE0ELSN_0ELNSM_7ScaleInE0ELSO_0EEEEEENS4_6LayoutISC_NS5_IJNSA_ILi0EEESS_SS_EEEEENS5_IJNS4_10UnderscoreESV_SV_EEEEENS4_13SM90_TMA_LOADENS4_14ComposedLayoutINS4_7SwizzleILi3ELi4ELi3EEENS4_18smem_ptr_flag_bitsILi16EEENSR_INS5_IJNSA_ILi8EEESE_EEENS5_IJSE_SB_EEEEEEEvNS4_8identityESY_S18_vS19_EENS_8epilogue10collective18CollectiveEpilogueINS1B_23Sm100TmaWarpSpecializedILi4ELi2ELi16ELb1ELb0EEEJSG_NS5_IJNSR_ISE_SB_EENSR_INSA_ILi32EEESB_EEEEESH_SI_SH_SI_NS1B_6fusion15FusionCallbacksIS1F_NS1K_17LinearCombinationISH_fSH_fLNS_15FloatRoundStyleE2EEESG_S1J_JEEENS4_5SM1004TMEM4LOAD26SM100_TMEM_LOAD_16dp256b4xESY_NSZ_INS10_ILi2ELi4ELi3EEES13_NSR_INS5_IJS14_S1H_EEENS5_IJS1H_SB_EEEEEEENS4_17SM75_U32x4_LDSM_NENS4_14SM90_TMA_STOREES1Y_NS4_17SM90_U32x4_STSM_NENS4_39AutoVectorizingCopyWithAssumedAlignmentILi128EEEEEEvvEEEEvNT_6ParamsE,"ax",@progbits
	.align	128
.text._ZN7cutlass13device_kernelINS_4gemm6kernel13GemmUniversalIN4cute5tupleIJiiiiEEENS1_10collective13CollectiveMmaINS1_35MainloopSm100TmaUmmaWarpSpecializedILi3ELi2ELi4ENS5_IJNS4_1CILi1EEESB_SB_EEEEENS5_IJNSA_ILi64EEENSA_ILi128EEESE_EEENS_6half_tENS5_IJlSB_lEEESH_SI_NS4_8TiledMMAINS4_8MMA_AtomIJNS4_20SM100_MMA_F16BF16_SSISH_SH_fLi64ELi128ELNS4_4UMMA5MajorE0ELSN_0ELNSM_7ScaleInE0ELSO_0EEEEEENS4_6LayoutISC_NS5_IJNSA_ILi0EEESS_SS_EEEEENS5_IJNS4_10UnderscoreESV_SV_EEEEENS4_13SM90_TMA_LOADENS4_14ComposedLayoutINS4_7SwizzleILi3ELi4ELi3EEENS4_18smem_ptr_flag_bitsILi16EEENSR_INS5_IJNSA_ILi8EEESE_EEENS5_IJSE_SB_EEEEEEEvNS4_8identityESY_S18_vS19_EENS_8epilogue10collective18CollectiveEpilogueINS1B_23Sm100TmaWarpSpecializedILi4ELi2ELi16ELb1ELb0EEEJSG_NS5_IJNSR_ISE_SB_EENSR_INSA_ILi32EEESB_EEEEESH_SI_SH_SI_NS1B_6fusion15FusionCallbacksIS1F_NS1K_17LinearCombinationISH_fSH_fLNS_15FloatRoundStyleE2EEESG_S1J_JEEENS4_5SM1004TMEM4LOAD26SM100_TMEM_LOAD_16dp256b4xESY_NSZ_INS10_ILi2ELi4ELi3EEES13_NSR_INS5_IJS14_S1H_EEENS5_IJS1H_SB_EEEEEEENS4_17SM75_U32x4_LDSM_NENS4_14SM90_TMA_STOREES1Y_NS4_17SM90_U32x4_STSM_NENS4_39AutoVectorizingCopyWithAssumedAlignmentILi128EEEEEEvvEEEEvNT_6ParamsE:
        .type           _ZN7cutlass13device_kernelINS_4gemm6kernel13GemmUniversalIN4cute5tupleIJiiiiEEENS1_10collective13CollectiveMmaINS1_35MainloopSm100TmaUmmaWarpSpecializedILi3ELi2ELi4ENS5_IJNS4_1CILi1EEESB_SB_EEEEENS5_IJNSA_ILi64EEENSA_ILi128EEESE_EEENS_6half_tENS5_IJlSB_lEEESH_SI_NS4_8TiledMMAINS4_8MMA_AtomIJNS4_20SM100_MMA_F16BF16_SSISH_SH_fLi64ELi128ELNS4_4UMMA5MajorE0ELSN_0ELNSM_7ScaleInE0ELSO_0EEEEEENS4_6LayoutISC_NS5_IJNSA_ILi0EEESS_SS_EEEEENS5_IJNS4_10UnderscoreESV_SV_EEEEENS4_13SM90_TMA_LOADENS4_14ComposedLayoutINS4_7SwizzleILi3ELi4ELi3EEENS4_18smem_ptr_flag_bitsILi16EEENSR_INS5_IJNSA_ILi8EEESE_EEENS5_IJSE_SB_EEEEEEEvNS4_8identityESY_S18_vS19_EENS_8epilogue10collective18CollectiveEpilogueINS1B_23Sm100TmaWarpSpecializedILi4ELi2ELi16ELb1ELb0EEEJSG_NS5_IJNSR_ISE_SB_EENSR_INSA_ILi32EEESB_EEEEESH_SI_SH_SI_NS1B_6fusion15FusionCallbacksIS1F_NS1K_17LinearCombinationISH_fSH_fLNS_15FloatRoundStyleE2EEESG_S1J_JEEENS4_5SM1004TMEM4LOAD26SM100_TMEM_LOAD_16dp256b4xESY_NSZ_INS10_ILi2ELi4ELi3EEES13_NSR_INS5_IJS14_S1H_EEENS5_IJS1H_SB_EEEEEEENS4_17SM75_U32x4_LDSM_NENS4_14SM90_TMA_STOREES1Y_NS4_17SM90_U32x4_STSM_NENS4_39AutoVectorizingCopyWithAssumedAlignmentILi128EEEEEEvvEEEEvNT_6ParamsE,@function
        .size           _ZN7cutlass13device_kernelINS_4gemm6kernel13GemmUniversalIN4cute5tupleIJiiiiEEENS1_10collective13CollectiveMmaINS1_35MainloopSm100TmaUmmaWarpSpecializedILi3ELi2ELi4ENS5_IJNS4_1CILi1EEESB_SB_EEEEENS5_IJNSA_ILi64EEENSA_ILi128EEESE_EEENS_6half_tENS5_IJlSB_lEEESH_SI_NS4_8TiledMMAINS4_8MMA_AtomIJNS4_20SM100_MMA_F16BF16_SSISH_SH_fLi64ELi128ELNS4_4UMMA5MajorE0ELSN_0ELNSM_7ScaleInE0ELSO_0EEEEEENS4_6LayoutISC_NS5_IJNSA_ILi0EEESS_SS_EEEEENS5_IJNS4_10UnderscoreESV_SV_EEEEENS4_13SM90_TMA_LOADENS4_14ComposedLayoutINS4_7SwizzleILi3ELi4ELi3EEENS4_18smem_ptr_flag_bitsILi16EEENSR_INS5_IJNSA_ILi8EEESE_EEENS5_IJSE_SB_EEEEEEEvNS4_8identityESY_S18_vS19_EENS_8epilogue10collective18CollectiveEpilogueINS1B_23Sm100TmaWarpSpecializedILi4ELi2ELi16ELb1ELb0EEEJSG_NS5_IJNSR_ISE_SB_EENSR_INSA_ILi32EEESB_EEEEESH_SI_SH_SI_NS1B_6fusion15FusionCallbacksIS1F_NS1K_17LinearCombinationISH_fSH_fLNS_15FloatRoundStyleE2EEESG_S1J_JEEENS4_5SM1004TMEM4LOAD26SM100_TMEM_LOAD_16dp256b4xESY_NSZ_INS10_ILi2ELi4ELi3EEES13_NSR_INS5_IJS14_S1H_EEENS5_IJS1H_SB_EEEEEEENS4_17SM75_U32x4_LDSM_NENS4_14SM90_TMA_STOREES1Y_NS4_17SM90_U32x4_STSM_NENS4_39AutoVectorizingCopyWithAssumedAlignmentILi128EEEEEEvvEEEEvNT_6ParamsE,(.L_x_173 - _ZN7cutlass13device_kernelINS_4gemm6kernel13GemmUniversalIN4cute5tupleIJiiiiEEENS1_10collective13CollectiveMmaINS1_35MainloopSm100TmaUmmaWarpSpecializedILi3ELi2ELi4ENS5_IJNS4_1CILi1EEESB_SB_EEEEENS5_IJNSA_ILi64EEENSA_ILi128EEESE_EEENS_6half_tENS5_IJlSB_lEEESH_SI_NS4_8TiledMMAINS4_8MMA_AtomIJNS4_20SM100_MMA_F16BF16_SSISH_SH_fLi64ELi128ELNS4_4UMMA5MajorE0ELSN_0ELNSM_7ScaleInE0ELSO_0EEEEEENS4_6LayoutISC_NS5_IJNSA_ILi0EEESS_SS_EEEEENS5_IJNS4_10UnderscoreESV_SV_EEEEENS4_13SM90_TMA_LOADENS4_14ComposedLayoutINS4_7SwizzleILi3ELi4ELi3EEENS4_18smem_ptr_flag_bitsILi16EEENSR_INS5_IJNSA_ILi8EEESE_EEENS5_IJSE_SB_EEEEEEEvNS4_8identityESY_S18_vS19_EENS_8epilogue10collective18CollectiveEpilogueINS1B_23Sm100TmaWarpSpecializedILi4ELi2ELi16ELb1ELb0EEEJSG_NS5_IJNSR_ISE_SB_EENSR_INSA_ILi32EEESB_EEEEESH_SI_SH_SI_NS1B_6fusion15FusionCallbacksIS1F_NS1K_17LinearCombinationISH_fSH_fLNS_15FloatRoundStyleE2EEESG_S1J_JEEENS4_5SM1004TMEM4LOAD26SM100_TMEM_LOAD_16dp256b4xESY_NSZ_INS10_ILi2ELi4ELi3EEES13_NSR_INS5_IJS14_S1H_EEENS5_IJS1H_SB_EEEEEEENS4_17SM75_U32x4_LDSM_NENS4_14SM90_TMA_STOREES1Y_NS4_17SM90_U32x4_STSM_NENS4_39AutoVectorizingCopyWithAssumedAlignmentILi128EEEEEEvvEEEEvNT_6ParamsE)
        .other          _ZN7cutlass13device_kernelINS_4gemm6kernel13GemmUniversalIN4cute5tupleIJiiiiEEENS1_10collective13CollectiveMmaINS1_35MainloopSm100TmaUmmaWarpSpecializedILi3ELi2ELi4ENS5_IJNS4_1CILi1EEESB_SB_EEEEENS5_IJNSA_ILi64EEENSA_ILi128EEESE_EEENS_6half_tENS5_IJlSB_lEEESH_SI_NS4_8TiledMMAINS4_8MMA_AtomIJNS4_20SM100_MMA_F16BF16_SSISH_SH_fLi64ELi128ELNS4_4UMMA5MajorE0ELSN_0ELNSM_7ScaleInE0ELSO_0EEEEEENS4_6LayoutISC_NS5_IJNSA_ILi0EEESS_SS_EEEEENS5_IJNS4_10UnderscoreESV_SV_EEEEENS4_13SM90_TMA_LOADENS4_14ComposedLayoutINS4_7SwizzleILi3ELi4ELi3EEENS4_18smem_ptr_flag_bitsILi16EEENSR_INS5_IJNSA_ILi8EEESE_EEENS5_IJSE_SB_EEEEEEEvNS4_8identityESY_S18_vS19_EENS_8epilogue10collective18CollectiveEpilogueINS1B_23Sm100TmaWarpSpecializedILi4ELi2ELi16ELb1ELb0EEEJSG_NS5_IJNSR_ISE_SB_EENSR_INSA_ILi32EEESB_EEEEESH_SI_SH_SI_NS1B_6fusion15FusionCallbacksIS1F_NS1K_17LinearCombinationISH_fSH_fLNS_15FloatRoundStyleE2EEESG_S1J_JEEENS4_5SM1004TMEM4LOAD26SM100_TMEM_LOAD_16dp256b4xESY_NSZ_INS10_ILi2ELi4ELi3EEES13_NSR_INS5_IJS14_S1H_EEENS5_IJS1H_SB_EEEEEEENS4_17SM75_U32x4_LDSM_NENS4_14SM90_TMA_STOREES1Y_NS4_17SM90_U32x4_STSM_NENS4_39AutoVectorizingCopyWithAssumedAlignmentILi128EEEEEEvvEEEEvNT_6ParamsE,@"STO_CUDA_ENTRY STV_DEFAULT"
_ZN7cutlass13device_kernelINS_4gemm6kernel13GemmUniversalIN4cute5tupleIJiiiiEEENS1_10collective13CollectiveMmaINS1_35MainloopSm100TmaUmmaWarpSpecializedILi3ELi2ELi4ENS5_IJNS4_1CILi1EEESB_SB_EEEEENS5_IJNSA_ILi64EEENSA_ILi128EEESE_EEENS_6half_tENS5_IJlSB_lEEESH_SI_NS4_8TiledMMAINS4_8MMA_AtomIJNS4_20SM100_MMA_F16BF16_SSISH_SH_fLi64ELi128ELNS4_4UMMA5MajorE0ELSN_0ELNSM_7ScaleInE0ELSO_0EEEEEENS4_6LayoutISC_NS5_IJNSA_ILi0EEESS_SS_EEEEENS5_IJNS4_10UnderscoreESV_SV_EEEEENS4_13SM90_TMA_LOADENS4_14ComposedLayoutINS4_7SwizzleILi3ELi4ELi3EEENS4_18smem_ptr_flag_bitsILi16EEENSR_INS5_IJNSA_ILi8EEESE_EEENS5_IJSE_SB_EEEEEEEvNS4_8identityESY_S18_vS19_EENS_8epilogue10collective18CollectiveEpilogueINS1B_23Sm100TmaWarpSpecializedILi4ELi2ELi16ELb1ELb0EEEJSG_NS5_IJNSR_ISE_SB_EENSR_INSA_ILi32EEESB_EEEEESH_SI_SH_SI_NS1B_6fusion15FusionCallbacksIS1F_NS1K_17LinearCombinationISH_fSH_fLNS_15FloatRoundStyleE2EEESG_S1J_JEEENS4_5SM1004TMEM4LOAD26SM100_TMEM_LOAD_16dp256b4xESY_NSZ_INS10_ILi2ELi4ELi3EEES13_NSR_INS5_IJS14_S1H_EEENS5_IJS1H_SB_EEEEEEENS4_17SM75_U32x4_LDSM_NENS4_14SM90_TMA_STOREES1Y_NS4_17SM90_U32x4_STSM_NENS4_39AutoVectorizingCopyWithAssumedAlignmentILi128EEEEEEvvEEEEvNT_6ParamsE:
[----:B------:R-:W1:Y:S01]  /*0000*/  LDC R1, c[0x0][0x37c] ;  /* 0x0000df00ff017b82 */ /* 0x000e620000000800 */
[----:B------:R-:W2:Y:S01]  /*0010*/  S2R R72, SR_TID.X ;  /* 0x0000000000487919 */ /* 0x000ea20000002100 */
[----:B------:R-:W3:Y:S01]  /*0020*/  LDCU.64 UR4, c[0x0][0x890] ;  /* 0x00011200ff0477ac */ /* 0x000ee20008000a00 */
[----:B------:R-:W-:Y:S02]  /*0030*/  PRMT R59, RZ, 0x7610, R59 ;  /* 0x00007610ff3b7816 */ /* 0x000fe4000000003b */
[----:B------:R-:W-:Y:S01]  /*0040*/  ELECT P5, URZ, PT ;  /* 0x0000000000ff782f */ /* 0x000fe200038a0000 */
[----:B------:R-:W4:Y:S01]  /*0050*/  LDCU.64 UR46, c[0x0][0x358] ;  /* 0x00006b00ff2e77ac */ /* 0x000f220008000a00 */
[----:B---3--:R-:W-:-:S04]  /*0060*/  UISETP.NE.U32.AND UP0, UPT, UR4, URZ, UPT ;  /* 0x000000ff0400728c */ /* 0x008fc8000bf05070 */
[----:B------:R-:W-:Y:S01]  /*0070*/  UISETP.NE.AND.EX UP0, UPT, UR5, URZ, UPT, UP0 ;  /* 0x000000ff0500728c */ /* 0x000fe2000bf05300 */
[----:B--2---:R-:W-:-:S05]  /*0080*/  SHF.R.U32.HI R65, RZ, 0x5, R72 ;  /* 0x00000005ff417819 */ /* 0x004fca0000011648 */
[----:B------:R-:W2:Y:S02]  /*0090*/  SHFL.IDX PT, R0, R65, RZ, 0x1f ;  /* 0x00001fff41007589 */ /* 0x000ea400000e0000 */
[----:B--2---:R-:W-:Y:S01]  /*00a0*/  R2UR UR8, R0 ;  /* 0x00000000000872ca */ /* 0x004fe200000e0000 */
[----:B-1--4-:R-:W-:-:S14]  /*00b0*/  BRA.U UP0, `(.L_x_0) ;  /* 0x00000001002c7547 */ /* 0x012fdc000b800000 */
[----:B------:R-:W1:Y:S02]  /*00c0*/  LDCU.64 UR6, c[0x0][0x888] ;  /* 0x00011100ff0677ac */ /* 0x000e640008000a00 */
[----:B-1----:R-:W-:-:S04]  /*00d0*/  UISETP.NE.U32.AND UP0, UPT, UR6, URZ, UPT ;  /* 0x000000ff0600728c */ /* 0x002fc8000bf05070 */
[----:B------:R-:W-:-:S09]  /*00e0*/  UISETP.NE.AND.EX UP0, UPT, UR7, URZ, UPT, UP0 ;  /* 0x000000ff0700728c */ /* 0x000fd2000bf05300 */
[----:B------:R-:W-:Y:S05]  /*00f0*/  BRA.U !UP0, `(.L_x_1) ;  /* 0x0000000108107547 */ /* 0x000fea000b800000 */
[----:B------:R-:W1:Y:S02]  /*0100*/  LDC.64 R2, c[0x0][0x888] ;  /* 0x00022200ff027b82 */ /* 0x000e640000000a00 */
[----:B-1----:R1:W5:Y:S01]  /*0110*/  LDG.E R35, desc[UR46][R2.64] ;  /* 0x0000002e02237981 */ /* 0x002362000c1e1900 */
[----:B------:R-:W-:Y:S01]  /*0120*/  HFMA2 R59, -RZ, RZ, 0, 5.9604644775390625e-08 ;  /* 0x00000001ff3b7431 */ /* 0x000fe200000001ff */
[----:B------:R-:W-:Y:S05]  /*0130*/  BRA `(.L_x_0) ;  /* 0x00000000000c7947 */ /* 0x000fea0003800000 */
.L_x_1:
[----:B------:R-:W1:Y:S01]  /*0140*/  LDCU UR6, c[0x0][0x880] ;  /* 0x00011000ff0677ac */ /* 0x000e620008000800 */
[----:B------:R-:W-:Y:S01]  /*0150*/  HFMA2 R59, -RZ, RZ, 0, 5.9604644775390625e-08 ;  /* 0x00000001ff3b7431 */ /* 0x000fe200000001ff */
[----:B-1----:R-:W-:-:S07]  /*0160*/  MOV R35, UR6 ;  /* 0x0000000600237c02 */ /* 0x002fce0008000f00 */
.L_x_0:
[----:B------:R-:W2:Y:S02]  /*0170*/  LDCU.64 UR6, c[0x0][0x8b0] ;  /* 0x00011600ff0677ac */ /* 0x000ea40008000a00 */
[----:B--2---:R-:W-:-:S04]  /*0180*/  UISETP.NE.U32.AND UP0, UPT, UR6, URZ, UPT ;  /* 0x000000ff0600728c */ /* 0x004fc8000bf05070 */
[----:B------:R-:W-:-:S09]  /*0190*/  UISETP.NE.AND.EX UP0, UPT, UR7, URZ, UPT, UP0 ;  /* 0x000000ff0700728c */ /* 0x000fd2000bf05300 */
[----:B------:R-:W-:Y:S05]  /*01a0*/  BRA.U UP0, `(.L_x_2) ;  /* 0x0000000100247547 */ /* 0x000fea000b800000 */
[----:B------:R-:W2:Y:S02]  /*01b0*/  LDCU.64 UR6, c[0x0][0x8a8] ;  /* 0x00011500ff0677ac */ /* 0x000ea40008000a00 */
[----:B--2---:R-:W-:-:S04]  /*01c0*/  UISETP.NE.U32.AND UP0, UPT, UR6, URZ, UPT ;  /* 0x000000ff0600728c */ /* 0x004fc8000bf05070 */
[----:B------:R-:W-:-:S09]  /*01d0*/  UISETP.NE.AND.EX UP0, UPT, UR7, URZ, UPT, UP0 ;  /* 0x000000ff0700728c */ /* 0x000fd2000bf05300 */
[----:B------:R-:W-:Y:S05]  /*01e0*/  BRA.U !UP0, `(.L_x_3) ;  /* 0x00000001080c7547 */ /* 0x000fea000b800000 */
[----:B-1----:R-:W1:Y:S02]  /*01f0*/  LDC.64 R2, c[0x0][0x8a8] ;  /* 0x00022a00ff027b82 */ /* 0x002e640000000a00 */
[----:B-1----:R2:W5:Y:S01]  /*0200*/  LDG.E R33, desc[UR46][R2.64] ;  /* 0x0000002e02217981 */ /* 0x002562000c1e1900 */
[----:B------:R-:W-:Y:S05]  /*0210*/  BRA `(.L_x_2) ;  /* 0x0000000000087947 */ /* 0x000fea0003800000 */
.L_x_3:
[----:B------:R-:W2:Y:S02]  /*0220*/  LDCU UR6, c[0x0][0x8a0] ;  /* 0x00011400ff0677ac */ /* 0x000ea40008000800 */
[----:B--2---:R-:W-:Y:S02]  /*0230*/  MOV R33, UR6 ;  /* 0x0000000600217c02 */ /* 0x004fe40008000f00 */
.L_x_2:
[----:B------:R-:W-:Y:S01]  /*0240*/  IMAD.U32 R0, RZ, RZ, UR8 ;  /* 0x00000008ff007e24 */ /* 0x000fe2000f8e00ff */
[----:B------:R-:W-:Y:S04]  /*0250*/  BSSY.RECONVERGENT B0, `(.L_x_4) ;  /* 0x000000c000007945 */ /* 0x000fe80003800200 */
[C---:B------:R-:W-:Y:S02]  /*0260*/  ISETP.NE.OR P1, PT, R0.reuse, 0x1, !P5 ;  /* 0x000000010000780c */ /* 0x040fe40006f25670 */
[----:B------:R-:W-:-:S11]  /*0270*/  ISETP.NE.OR P0, PT, R0, 0x3, !P5 ;  /* 0x000000030000780c */ /* 0x000fd60006f05670 */
[----:B------:R-:W-:Y:S05]  /*0280*/  @P1 BRA `(.L_x_5) ;  /* 0x0000000000201947 */ /* 0x000fea0003800000 */
[----:B------:R-:W3:Y:S02]  /*0290*/  LDCU.64 UR6, c[0x0][0x348] ;  /* 0x00006900ff0677ac */ /* 0x000ee40008000a00 */
[----:B---3--:R-:W-:Y:S02]  /*02a0*/  UIADD3 UR10, UP1, UPT, UR6, 0x80, URZ ;  /* 0x00000080060a7890 */ /* 0x008fe4000ff3e0ff */
[----:B------:R-:W-:Y:S02]  /*02b0*/  UIADD3 UR6, UP0, UPT, UR6, 0x180, URZ ;  /* 0x0000018006067890 */ /* 0x000fe4000ff1e0ff */
[----:B------:R-:W-:Y:S02]  /*02c0*/  UIADD3.X UR11, UPT, UPT, URZ, UR7, URZ, UP1, !UPT ;  /* 0x00000007ff0b7290 */ /* 0x000fe40008ffe4ff */
[----:B------:R-:W-:-:S07]  /*02d0*/  UIADD3.X UR7, UPT, UPT, URZ, UR7, URZ, UP0, !UPT ;  /* 0x00000007ff077290 */ /* 0x000fce00087fe4ff */
[----:B------:R3:W-:Y:S02]  /*02e0*/  UTMACCTL.PF [UR10] ;  /* 0x000000000a0079b9 */ /* 0x0007e40008040000 */
[----:B------:R3:W-:Y:S02]  /*02f0*/  UTMACCTL.PF [UR6] ;  /* 0x00000000060079b9 */ /* 0x0007e40008040000 */
[----:B---3--:R-:W-:Y:S01]  /*0300*/  NOP ;  /* 0x0000000000007918 */ /* 0x008fe20000000000 */
.L_x_5:
[----:B------:R-:W-:Y:S05]  /*0310*/  BSYNC.RECONVERGENT B0 ;  /* 0x0000000000007941 */ /* 0x000fea0003800200 */
.L_x_4:
[----:B------:R-:W-:Y:S04]  /*0320*/  BSSY.RECONVERGENT B0, `(.L_x_6) ;  /* 0x000000a000007945 */ /* 0x000fe80003800200 */
        /* <DEDUP_REMOVED lines=9> */
.L_x_7:
[----:B------:R-:W-:Y:S05]  /*03c0*/  BSYNC.RECONVERGENT B0 ;  /* 0x0000000000007941 */ /* 0x000fea0003800200 */
.L_x_6:
[----:B------:R-:W3:Y:S01]  /*03d0*/  LDCU.64 UR6, c[0x0][0x888] ;  /* 0x00011100ff0677ac */ /* 0x000ee20008000a00 */
[----:B------:R-:W-:Y:S02]  /*03e0*/  UISETP.EQ.U32.AND UP1, UPT, UR4, URZ, UPT ;  /* 0x000000ff0400728c */ /* 0x000fe4000bf22070 */
[----:B------:R-:W-:Y:S02]  /*03f0*/  UPLOP3.LUT UP2, UPT, UPT, UPT, UPT, 0x80, 0x8 ;  /* 0x000000000008789c */ /* 0x000fe40003f4f070 */
[----:B---3--:R-:W-:-:S04]  /*0400*/  UISETP.NE.U32.AND UP0, UPT, UR6, URZ, UPT ;  /* 0x000000ff0600728c */ /* 0x008fc8000bf05070 */
[----:B------:R-:W-:-:S04]  /*0410*/  UISETP.NE.AND.EX UP0, UPT, UR7, URZ, UPT, UP0 ;  /* 0x000000ff0700728c */ /* 0x000fc8000bf05300 */
[----:B------:R-:W-:-:S04]  /*0420*/  UISETP.EQ.OR.EX UP3, UPT, UR5, URZ, !UP0, UP1 ;  /* 0x000000ff0500728c */ /* 0x000fc8000c762710 */
[----:B------:R-:W-:-:S05]  /*0430*/  UP2UR UR50, UPR, URZ, 0x8 ;  /* 0x00000008ff327883 */ /* 0x000fca0008000000 */
[----:B------:R-:W-:Y:S07]  /*0440*/  BRA.U !UP3, `(.L_x_8) ;  /* 0x000000010b207547 */ /* 0x000fee000b800000 */
[----:B------:R-:W-:Y:S01]  /*0450*/  UISETP.NE.U32.AND UP2, UPT, UR4, URZ, UPT ;  /* 0x000000ff0400728c */ /* 0x000fe2000bf45070 */
[----:B-----5:R-:W-:Y:S01]  /*0460*/  FSETP.NEU.AND P0, PT, R35, RZ, PT ;  /* 0x000000ff2300720b */ /* 0x020fe20003f0d000 */
[----:B------:R-:W-:Y:S02]  /*0470*/  USEL UR4, URZ, 0xffffffff, UP0 ;  /* 0xffffffffff047887 */ /* 0x000fe40008000000 */
[----:B------:R-:W-:-:S10]  /*0480*/  UISETP.NE.AND.EX UP2, UPT, UR5, URZ, UPT, UP2 ;  /* 0x000000ff0500728c */ /* 0x000fd4000bf45320 */
[----:B------:R-:W-:Y:S01]  /*0490*/  VOTEU.ANY UP1, P0 ;  /* 0x0000000000ff7886 */ /* 0x000fe20000020100 */
[----:B------:R-:W-:-:S04]  /*04a0*/  @!UP2 USEL UR4, URZ, 0xffffffff, UP1 ;  /* 0xffffffffff04a887 */ /* 0x000fc80008800000 */
[----:B------:R-:W-:-:S04]  /*04b0*/  ULOP3.LUT UR4, UR4, 0x1, URZ, 0xc0, !UPT ;  /* 0x0000000104047892 */ /* 0x000fc8000f8ec0ff */
[----:B------:R-:W-:-:S11]  /*04c0*/  UISETP.NE.U32.AND UP2, UPT, UR4, 0x1, UPT ;  /* 0x000000010400788c */ /* 0x000fd6000bf45070 */
.L_x_8:
[----:B-12---:R-:W1:Y:S01]  /*04d0*/  SHFL.IDX PT, R2, R65, RZ, 0x1f ;  /* 0x00001fff41027589 */ /* 0x006e6200000e0000 */
[----:B------:R-:W-:-:S04]  /*04e0*/  UISETP.NE.AND UP1, UPT, UR8, 0x2, UPT ;  /* 0x000000020800788c */ /* 0x000fc8000bf25270 */
[----:B------:R-:W-:Y:S01]  /*04f0*/  USEL UR6, URZ, 0x1, UP1 ;  /* 0x00000001ff067887 */ /* 0x000fe20008800000 */
[----:B-1----:R-:W-:-:S13]  /*0500*/  ISETP.NE.AND P0, PT, R2, RZ, PT ;  /* 0x000000ff0200720c */ /* 0x002fda0003f05270 */
[----:B------:R-:W-:Y:S05]  /*0510*/  @P0 BRA `(.L_x_9) ;  /* 0x0000000000400947 */ /* 0x000fea0003800000 */
[----:B------:R-:W1:Y:S01]  /*0520*/  S2UR UR5, SR_CgaCtaId ;  /* 0x00000000000579c3 */ /* 0x000e620000008800 */
[----:B------:R-:W-:Y:S01]  /*0530*/  UMOV UR7, 0x400 ;  /* 0x0000040000077882 */ /* 0x000fe20000000000 */
[----:B------:R-:W-:Y:S01]  /*0540*/  UMOV UR4, 0x1 ;  /* 0x0000000100047882 */ /* 0x000fe20000000000 */
[----:B------:R-:W-:Y:S01]  /*0550*/  ELECT P0, URZ, PT ;  /* 0x0000000000ff782f */ /* 0x000fe20003800000 */
[----:B------:R-:W-:-:S04]  /*0560*/  UIADD3 UR10, UPT, UPT, -UR4, 0x100000, URZ ;  /* 0x00100000040a7890 */ /* 0x000fc8000fffe1ff */
[----:B------:R-:W-:Y:S02]  /*0570*/  USHF.L.U32 UR11, UR10, 0xb, URZ ;  /* 0x0000000b0a0b7899 */ /* 0x000fe400080006ff */
[----:B------:R-:W-:Y:S02]  /*0580*/  USHF.L.U32 UR10, UR10, 0x1, URZ ;  /* 0x000000010a0a7899 */ /* 0x000fe400080006ff */
[----:B-1----:R-:W-:Y:S01]  /*0590*/  ULEA UR5, UR5, UR7, 0x18 ;  /* 0x0000000705057291 */ /* 0x002fe2000f8ec0ff */
[----:B------:R-:W1:Y:S11]  /*05a0*/  FENCE.VIEW.ASYNC.S ;  /* 0x00000000000073c6 */ /* 0x000e760000000000 */
[----:B-1----:R1:W2:Y:S01]  /*05b0*/  SYNCS.EXCH.64 URZ, [UR5], UR10 ;  /* 0x0000000a05ff75b2 */ /* 0x0022a20008000100 */
[----:B------:R1:W3:Y:S01]  /*05c0*/  SYNCS.EXCH.64 URZ, [UR5+0x18], UR10 ;  /* 0x0000180a05ff75b2 */ /* 0x0002e20008000100 */
[----:B------:R1:W4:Y:S01]  /*05d0*/  SYNCS.EXCH.64 URZ, [UR5+0x8], UR10 ;  /* 0x0000080a05ff75b2 */ /* 0x0003220008000100 */
[----:B------:R1:W1:Y:S01]  /*05e0*/  SYNCS.EXCH.64 URZ, [UR5+0x20], UR10 ;  /* 0x0000200a05ff75b2 */ /* 0x0002620008000100 */
[----:B------:R1:W1:Y:S01]  /*05f0*/  SYNCS.EXCH.64 URZ, [UR5+0x10], UR10 ;  /* 0x0000100a05ff75b2 */ /* 0x0002620008000100 */
[----:B------:R1:W1:Y:S01]  /*0600*/  SYNCS.EXCH.64 URZ, [UR5+0x28], UR10 ;  /* 0x0000280a05ff75b2 */ /* 0x0002620008000100 */
[----:B------:R-:W-:Y:S01]  /*0610*/  NOP ;  /* 0x0000000000007918 */ /* 0x000fe20000000000 */
.L_x_9:
[----:B------:R-:W2:Y:S01]  /*0620*/  SHFL.IDX PT, R2, R65, RZ, 0x1f ;  /* 0x00001fff41027589 */ /* 0x000ea200000e0000 */
[----:B------:R-:W-:Y:S01]  /*0630*/  NOP ;  /* 0x0000000000007918 */ /* 0x000fe20000000000 */
[----:B--2---:R-:W-:-:S13]  /*0640*/  ISETP.NE.AND P0, PT, R2, 0x1, PT ;  /* 0x000000010200780c */ /* 0x004fda0003f05270 */
[----:B------:R-:W-:Y:S05]  /*0650*/  @P0 BRA `(.L_x_10) ;  /* 0x0000000000580947 */ /* 0x000fea0003800000 */
[----:B------:R-:W2:Y:S01]  /*0660*/  S2UR UR7, SR_CgaCtaId ;  /* 0x00000000000779c3 */ /* 0x000ea20000008800 */
[----:B------:R-:W-:Y:S01]  /*0670*/  UMOV UR9, 0x400 ;  /* 0x0000040000097882 */ /* 0x000fe20000000000 */
[----:B-1----:R-:W-:Y:S01]  /*0680*/  UMOV UR5, 0x20 ;  /* 0x0000002000057882 */ /* 0x002fe20000000000 */
[----:B------:R-:W-:Y:S01]  /*0690*/  UMOV UR4, 0x80 ;  /* 0x0000008000047882 */ /* 0x000fe20000000000 */
[----:B------:R-:W-:-:S04]  /*06a0*/  UIADD3 UR10, UPT, UPT, -UR5, 0x100000, URZ ;  /* 0x00100000050a7890 */ /* 0x000fc8000fffe1ff */
[----:B------:R-:W-:Y:S02]  /*06b0*/  USHF.L.U32 UR11, UR10, 0xb, URZ ;  /* 0x0000000b0a0b7899 */ /* 0x000fe400080006ff */
[----:B------:R-:W-:Y:S02]  /*06c0*/  USHF.L.U32 UR10, UR10, 0x1, URZ ;  /* 0x000000010a0a7899 */ /* 0x000fe400080006ff */
[----:B------:R-:W-:-:S04]  /*06d0*/  UIADD3 UR4, UPT, UPT, -UR4, 0x100000, URZ ;  /* 0x0010000004047890 */ /* 0x000fc8000fffe1ff */
[----:B------:R-:W-:Y:S02]  /*06e0*/  USHF.L.U32 UR5, UR4, 0xb, URZ ;  /* 0x0000000b04057899 */ /* 0x000fe400080006ff */
[----:B------:R-:W-:Y:S01]  /*06f0*/  USHF.L.U32 UR4, UR4, 0x1, URZ ;  /* 0x0000000104047899 */ /* 0x000fe200080006ff */
[----:B------:R-:W-:Y:S01]  /*0700*/  ELECT P0, URZ, PT ;  /* 0x0000000000ff782f */ /* 0x000fe20003800000 */
[----:B--2---:R-:W-:Y:S01]  /*0710*/  ULEA UR7, UR7, UR9, 0x18 ;  /* 0x0000000907077291 */ /* 0x004fe2000f8ec0ff */
[----:B------:R-:W1:Y:S11]  /*0720*/  FENCE.VIEW.ASYNC.S ;  /* 0x00000000000073c6 */ /* 0x000e760000000000 */
[----:B-1----:R2:W1:Y:S01]  /*0730*/  SYNCS.EXCH.64 URZ, [UR7+0x30], UR10 ;  /* 0x0000300a07ff75b2 */ /* 0x0024620008000100 */
[----:B------:R2:W1:Y:S01]  /*0740*/  SYNCS.EXCH.64 URZ, [UR7+0x50], UR4 ;  /* 0x0000500407ff75b2 */ /* 0x0004620008000100 */
[----:B------:R2:W1:Y:S01]  /*0750*/  SYNCS.EXCH.64 URZ, [UR7+0x38], UR10 ;  /* 0x0000380a07ff75b2 */ /* 0x0004620008000100 */
[----:B------:R2:W1:Y:S01]  /*0760*/  SYNCS.EXCH.64 URZ, [UR7+0x58], UR4 ;  /* 0x0000580407ff75b2 */ /* 0x0004620008000100 */
[----:B------:R2:W1:Y:S01]  /*0770*/  SYNCS.EXCH.64 URZ, [UR7+0x40], UR10 ;  /* 0x0000400a07ff75b2 */ /* 0x0004620008000100 */
[----:B------:R2:W1:Y:S01]  /*0780*/  SYNCS.EXCH.64 URZ, [UR7+0x60], UR4 ;  /* 0x0000600407ff75b2 */ /* 0x0004620008000100 */
[----:B------:R2:W1:Y:S01]  /*0790*/  SYNCS.EXCH.64 URZ, [UR7+0x48], UR10 ;  /* 0x0000480a07ff75b2 */ /* 0x0004620008000100 */
[----:B------:R2:W1:Y:S02]  /*07a0*/  SYNCS.EXCH.64 URZ, [UR7+0x68], UR4 ;  /* 0x0000680407ff75b2 */ /* 0x0004640008000100 */
[----:B--2---:R-:W-:Y:S01]  /*07b0*/  NOP ;  /* 0x0000000000007918 */ /* 0x004fe20000000000 */
.L_x_10:
[----:B------:R-:W2:Y:S01]  /*07c0*/  SHFL.IDX PT, R2, R65, RZ, 0x1f ;  /* 0x00001fff41027589 */ /* 0x000ea200000e0000 */
[----:B------:R-:W-:Y:S01]  /*07d0*/  NOP ;  /* 0x0000000000007918 */ /* 0x000fe20000000000 */
[----:B--2---:R-:W-:-:S13]  /*07e0*/  ISETP.NE.AND P0, PT, R2, 0x3, PT ;  /* 0x000000030200780c */ /* 0x004fda0003f05270 */
[----:B------:R-:W-:Y:S05]  /*07f0*/  @P0 BRA `(.L_x_11) ;  /* 0x0000000000300947 */ /* 0x000fea0003800000 */
[----:B-1----:R-:W1:Y:S01]  /*0800*/  S2UR UR5, SR_CgaCtaId ;  /* 0x00000000000579c3 */ /* 0x002e620000008800 */
        /* <DEDUP_REMOVED lines=8> */
[----:B-1----:R2:W1:Y:S01]  /*0890*/  SYNCS.EXCH.64 URZ, [UR5+0x70], UR10 ;  /* 0x0000700a05ff75b2 */ /* 0x0024620008000100 */
[----:B------:R2:W1:Y:S02]  /*08a0*/  SYNCS.EXCH.64 URZ, [UR5+0x78], UR10 ;  /* 0x0000780a05ff75b2 */ /* 0x0004640008000100 */
[----:B--2---:R-:W-:Y:S01]  /*08b0*/  NOP ;  /* 0x0000000000007918 */ /* 0x004fe20000000000 */
.L_x_11:
[----:B------:R-:W2:Y:S01]  /*08c0*/  SHFL.IDX PT, R2, R65, RZ, 0x1f ;  /* 0x00001fff41027589 */ /* 0x000ea200000e0000 */
[----:B------:R-:W-:Y:S01]  /*08d0*/  NOP ;  /* 0x0000000000007918 */ /* 0x000fe20000000000 */
[----:B--2---:R-:W-:-:S13]  /*08e0*/  ISETP.NE.AND P0, PT, R2, 0x4, PT ;  /* 0x000000040200780c */ /* 0x004fda0003f05270 */
[----:B------:R-:W-:Y:S05]  /*08f0*/  @P0 BRA `(.L_x_12) ;  /* 0x00000000004c0947 */ /* 0x000fea0003800000 */
[----:B-1----:R-:W1:Y:S01]  /*0900*/  S2UR UR5, SR_CgaCtaId ;  /* 0x00000000000579c3 */ /* 0x002e620000008800 */
[----:B------:R-:W-:Y:S01]  /*0910*/  UMOV UR9, 0x100 ;  /* 0x0000010000097882 */ /* 0x000fe20000000000 */
[----:B------:R-:W-:Y:S01]  /*0920*/  UMOV UR7, 0x400 ;  /* 0x0000040000077882 */ /* 0x000fe20000000000 */
[----:B------:R-:W-:Y:S01]  /*0930*/  USEL UR9, UR9, 0xe0, UP2 ;  /* 0x000000e009097887 */ /* 0x000fe20009000000 */
[----:B------:R-:W-:Y:S01]  /*0940*/  UMOV UR4, 0x1 ;  /* 0x0000000100047882 */ /* 0x000fe20000000000 */
[----:B------:R-:W-:Y:S01]  /*0950*/  ELECT P0, URZ, PT ;  /* 0x0000000000ff782f */ /* 0x000fe20003800000 */
[----:B------:R-:W-:-:S04]  /*0960*/  UIADD3 UR10, UPT, UPT, -UR4, 0x100000, URZ ;  /* 0x00100000040a7890 */ /* 0x000fc8000fffe1ff */
[----:B------:R-:W-:Y:S02]  /*0970*/  USHF.L.U32 UR11, UR10, 0xb, URZ ;  /* 0x0000000b0a0b7899 */ /* 0x000fe400080006ff */
[----:B------:R-:W-:Y:S02]  /*0980*/  USHF.L.U32 UR10, UR10, 0x1, URZ ;  /* 0x000000010a0a7899 */ /* 0x000fe400080006ff */
[----:B------:R-:W-:-:S04]  /*0990*/  UIADD3 UR12, UPT, UPT, -UR9, 0x100000, URZ ;  /* 0x00100000090c7890 */ /* 0x000fc8000fffe1ff */
[----:B------:R-:W-:Y:S02]  /*09a0*/  USHF.L.U32 UR13, UR12, 0xb, URZ ;  /* 0x0000000b0c0d7899 */ /* 0x000fe400080006ff */
[----:B------:R-:W-:Y:S02]  /*09b0*/  USHF.L.U32 UR12, UR12, 0x1, URZ ;  /* 0x000000010c0c7899 */ /* 0x000fe400080006ff */
[----:B-1----:R-:W-:Y:S01]  /*09c0*/  ULEA UR5, UR5, UR7, 0x18 ;  /* 0x0000000705057291 */ /* 0x002fe2000f8ec0ff */
[----:B------:R-:W1:Y:S11]  /*09d0*/  FENCE.VIEW.ASYNC.S ;  /* 0x00000000000073c6 */ /* 0x000e760000000000 */
[----:B-1----:R2:W1:Y:S01]  /*09e0*/  SYNCS.EXCH.64 URZ, [UR5+0x80], UR10 ;  /* 0x0000800a05ff75b2 */ /* 0x0024620008000100 */
[----:B------:R2:W1:Y:S01]  /*09f0*/  SYNCS.EXCH.64 URZ, [UR5+0x90], UR12 ;  /* 0x0000900c05ff75b2 */ /* 0x0004620008000100 */
[----:B------:R2:W1:Y:S01]  /*0a00*/  SYNCS.EXCH.64 URZ, [UR5+0x88], UR10 ;  /* 0x0000880a05ff75b2 */ /* 0x0004620008000100 */
[----:B------:R2:W1:Y:S02]  /*0a10*/  SYNCS.EXCH.64 URZ, [UR5+0x98], UR12 ;  /* 0x0000980c05ff75b2 */ /* 0x0004640008000100 */
[----:B--2---:R-:W-:Y:S01]  /*0a20*/  NOP ;  /* 0x0000000000007918 */ /* 0x004fe20000000000 */
.L_x_12:
        /* <DEDUP_REMOVED lines=26> */
.L_x_13:
        /* <DEDUP_REMOVED lines=18> */
.L_x_14:
[----:B-1----:R-:W1:Y:S01]  /*0cf0*/  S2UR UR5, SR_CTAID.X ;  /* 0x00000000000579c3 */ /* 0x002e620000002500 */
[----:B------:R-:W-:-:S05]  /*0d00*/  CS2R.32 R60, SR_CgaSize ;  /* 0x00000000003c7805 */ /* 0x000fca0000008a00 */
[----:B------:R-:W-:-:S05]  /*0d10*/  IMAD R60, R60, -0xa0, RZ ;  /* 0xffffff603c3c7824 */ /* 0x000fca00078e02ff */
[----:B------:R-:W-:-:S14]  /*0d20*/  R2UR UR9, R60 ;  /* 0x000000003c0972ca */ /* 0x000fdc00000e0000 */
[----:B------:R-:W2:Y:S01]  /*0d30*/  LDCU UR9, c[0x0][UR9+0x2b0] ;  /* 0x00005600090977ac */ /* 0x000ea20008000800 */
[----:B------:R-:W-:Y:S01]  /*0d40*/  NOP ;  /* 0x0000000000007918 */ /* 0x000fe20000000000 */
[----:B------:R-:W-:-:S05]  /*0d50*/  CS2R.32 R60, SR_CgaSize ;  /* 0x00000000003c7805 */ /* 0x000fca0000008a00 */
[----:B------:R-:W-:-:S05]  /*0d60*/  IMAD R60, R60, -0xa0, RZ ;  /* 0xffffff603c3c7824 */ /* 0x000fca00078e02ff */
[----:B------:R-:W-:-:S14]  /*0d70*/  R2UR UR7, R60 ;  /* 0x000000003c0772ca */ /* 0x000fdc00000e0000 */
[----:B------:R-:W3:Y:S01]  /*0d80*/  LDCU UR7, c[0x0][UR7+0x2b4] ;  /* 0x00005680070777ac */ /* 0x000ee20008000800 */
[----:B------:R-:W4:Y:S08]  /*0d90*/  S2UR UR4, SR_CTAID.Y ;  /* 0x00000000000479c3 */ /* 0x000f300000002600 */
[----:B------:R-:W3:Y:S01]  /*0da0*/  LDC R9, c[0x0][0xb24] ;  /* 0x0002c900ff097b82 */ /* 0x000ee20000000800 */
[----:B-1----:R-:W-:-:S02]  /*0db0*/  I2FP.F32.U32 R4, UR5 ;  /* 0x0000000500047c45 */ /* 0x002fc40008201000 */
[----:B------:R-:W-:-:S05]  /*0dc0*/  CS2R.32 R5, SR_CgaSize ;  /* 0x0000000000057805 */ /* 0x000fca0000008a00 */
[----:B------:R-:W-:-:S06]  /*0dd0*/  IMAD R5, R5, -0xa0, RZ ;  /* 0xffffff6005057824 */ /* 0x000fcc00078e02ff */
[----:B------:R-:W1:Y:S01]  /*0de0*/  LDC R5, c[0x0][R5+0x2a0] ;  /* 0x0000a80005057b82 */ /* 0x000e620000000800 */
[----:B------:R-:W-:Y:S01]  /*0df0*/  MOV R21, UR5 ;  /* 0x0000000500157c02 */ /* 0x000fe20008000f00 */
[----:B--2---:R-:W-:Y:S01]  /*0e00*/  FMUL R4, R4, UR9 ;  /* 0x0000000904047c20 */ /* 0x004fe20008400000 */
[----:B----4-:R-:W-:Y:S02]  /*0e10*/  I2FP.F32.U32 R2, UR4 ;  /* 0x0000000400027c45 */ /* 0x010fe40008201000 */
[----:B------:R-:W-:-:S05]  /*0e20*/  CS2R.32 R3, SR_CgaSize ;  /* 0x0000000000037805 */ /* 0x000fca0000008a00 */
[----:B------:R-:W-:-:S06]  /*0e30*/  IMAD R3, R3, -0xa0, RZ ;  /* 0xffffff6003037824 */ /* 0x000fcc00078e02ff */
[----:B------:R-:W2:Y:S01]  /*0e40*/  LDC R3, c[0x0][R3+0x2a4] ;  /* 0x0000a90003037b82 */ /* 0x000ea20000000800 */
[----:B------:R-:W4:Y:S01]  /*0e50*/  F2I.U32.TRUNC.NTZ R60, R4 ;  /* 0x00000004003c7305 */ /* 0x000f22000020f000 */
[----:B------:R-:W-:Y:S01]  /*0e60*/  MOV R20, UR4 ;  /* 0x0000000400147c02 */ /* 0x000fe20008000f00 */
[----:B---3--:R-:W-:-:S05]  /*0e70*/  FMUL R2, R2, UR7 ;  /* 0x0000000702027c20 */ /* 0x008fca0008400000 */
[----:B------:R-:W-:Y:S01]  /*0e80*/  BAR.SYNC.DEFER_BLOCKING 0x0 ;  /* 0x0000000000007b1d */ /* 0x000fe20000010000 */
[----:B------:R-:W-:-:S05]  /*0e90*/  ISETP.GE.AND P0, PT, R9, 0x1, PT ;  /* 0x000000010900780c */ /* 0x000fca0003f06270 */
[----:B------:R-:W3:Y:S02]  /*0ea0*/  F2I.U32.TRUNC.NTZ R58, R2 ;  /* 0x00000002003a7305 */ /* 0x000ee4000020f000 */
[----:B------:R-:W2:Y:S01]  /*0eb0*/  S2UR UR36, SR_CTAID.Z ;  /* 0x00000000002479c3 */ /* 0x000ea20000002700 */
[----:B----4-:R-:W-:-:S05]  /*0ec0*/  IADD3 R60, PT, PT, -R60, RZ, RZ ;  /* 0x000000ff3c3c7210 */ /* 0x010fca0007ffe1ff */
[----:B-1----:R-:W-:Y:S01]  /*0ed0*/  IMAD R60, R5, R60, UR5 ;  /* 0x00000005053c7e24 */ /* 0x002fe2000f8e023c */
[----:B---3--:R-:W-:-:S05]  /*0ee0*/  IADD3 R58, PT, PT, -R58, RZ, RZ ;  /* 0x000000ff3a3a7210 */ /* 0x008fca0007ffe1ff */
[----:B--2---:R-:W-:Y:S01]  /*0ef0*/  IMAD R58, R3, R58, UR4 ;  /* 0x00000004033a7e24 */ /* 0x004fe2000f8e023a */
[----:B------:R-:W-:Y:S06]  /*0f00*/  @!P0 BRA `(.L_x_15) ;  /* 0x0000000000b88947 */ /* 0x000fec0003800000 */
[----:B------:R-:W1:Y:S01]  /*0f10*/  LDC.64 R4, c[0x0][0xb18] ;  /* 0x0002c600ff047b82 */ /* 0x000e620000000a00 */
[----:B------:R-:W-:-:S07]  /*0f20*/  ISETP.NE.AND P0, PT, R9, 0x1, PT ;  /* 0x000000010900780c */ /* 0x000fce0003f05270 */
[----:B------:R-:W2:Y:S08]  /*0f30*/  LDC R10, c[0x0][0xb0c] ;  /* 0x0002c300ff0a7b82 */ /* 0x000eb00000000800 */
[----:B------:R-:W3:Y:S08]  /*0f40*/  LDC R11, c[0x0][0x370] ;  /* 0x0000dc00ff0b7b82 */ /* 0x000ef00000000800 */
[----:B------:R-:W4:Y:S01]  /*0f50*/  LDC R12, c[0x0][0x374] ;  /* 0x0000dd00ff0c7b82 */ /* 0x000f220000000800 */
[----:B-1----:R-:W-:-:S07]  /*0f60*/  ISETP.NE.AND P1, PT, R4, 0x1, PT ;  /* 0x000000010400780c */ /* 0x002fce0003f25270 */
[----:B------:R-:W3:Y:S01]  /*0f70*/  LDC.64 R6, c[0x0][0xb10] ;  /* 0x0002c400ff067b82 */ /* 0x000ee20000000a00 */
[----:B--2---:R-:W-:-:S07]  /*0f80*/  ISETP.NE.AND P2, PT, R10, 0x1, PT ;  /* 0x000000010a00780c */ /* 0x004fce0003f45270 */
[----:B------:R-:W1:Y:S08]  /*0f90*/  LDC R8, c[0x0][0xb20] ;  /* 0x0002c800ff087b82 */ /* 0x000e700000000800 */
[----:B------:R-:W2:Y:S01]  /*0fa0*/  LDC.64 R2, c[0x0][0xb28] ;  /* 0x0002ca00ff027b82 */ /* 0x000ea20000000a00 */
[----:B----4-:R-:W-:-:S04]  /*0fb0*/  IMAD.HI.U32 R13, R12, R5, RZ ;  /* 0x000000050c0d7227 */ /* 0x010fc800078e00ff */
[----:B------:R-:W-:-:S04]  /*0fc0*/  IMAD.HI.U32 R5, R20, R5, RZ ;  /* 0x0000000514057227 */ /* 0x000fc800078e00ff */
[----:B---3--:R-:W-:-:S04]  /*0fd0*/  IMAD.HI.U32 R14, R11, R6, RZ ;  /* 0x000000060b0e7227 */ /* 0x008fc800078e00ff */
[C---:B------:R-:W-:Y:S01]  /*0fe0*/  IMAD.HI.U32 R16, R21.reuse, R6, RZ ;  /* 0x0000000615107227 */ /* 0x040fe200078e00ff */
[-C--:B------:R-:W-:Y:S02]  /*0ff0*/  @P2 SHF.R.U32.HI R11, RZ, R7.reuse, R14 ;  /* 0x00000007ff0b2219 */ /* 0x080fe4000001160e */
[-C--:B-1----:R-:W-:Y:S02]  /*1000*/  @P1 SHF.R.U32.HI R12, RZ, R8.reuse, R13 ;  /* 0x00000008ff0c1219 */ /* 0x082fe4000001160d */
[----:B------:R-:W-:Y:S02]  /*1010*/  SHF.R.U32.HI R5, RZ, R8, R5 ;  /* 0x00000008ff057219 */ /* 0x000fe40000011605 */
[----:B------:R-:W-:Y:S02]  /*1020*/  SHF.R.U32.HI R16, RZ, R7, R16 ;  /* 0x00000007ff107219 */ /* 0x000fe40000011610 */
[----:B------:R-:W-:Y:S01]  /*1030*/  SEL R5, R20, R5, !P1 ;  /* 0x0000000514057207 */ /* 0x000fe20004800000 */
[----:B--2---:R-:W-:Y:S01]  /*1040*/  IMAD.HI.U32 R14, R12, R2, RZ ;  /* 0x000000020c0e7227 */ /* 0x004fe200078e00ff */
[----:B------:R-:W-:-:S02]  /*1050*/  SEL R7, R21, R16, !P2 ;  /* 0x0000001015077207 */ /* 0x000fc40005000000 */
[----:B------:R-:W-:Y:S01]  /*1060*/  IADD3 R13, PT, PT, -R5, RZ, RZ ;  /* 0x000000ff050d7210 */ /* 0x000fe20007ffe1ff */
[----:B------:R-:W-:Y:S01]  /*1070*/  IMAD.HI.U32 R6, R11, R2, RZ ;  /* 0x000000020b067227 */ /* 0x000fe200078e00ff */
[----:B------:R-:W-:-:S03]  /*1080*/  @P0 SHF.R.U32.HI R12, RZ, R3, R14 ;  /* 0x00000003ff0c0219 */ /* 0x000fc6000001160e */
[----:B------:R-:W-:Y:S01]  /*1090*/  IMAD R13, R4, R13, R20 ;  /* 0x0000000d040d7224 */ /* 0x000fe200078e0214 */
[----:B------:R-:W-:Y:S01]  /*10a0*/  @P0 SHF.R.U32.HI R11, RZ, R3, R6 ;  /* 0x00000003ff0b0219 */ /* 0x000fe20000011606 */
[----:B------:R-:W-:-:S04]  /*10b0*/  IMAD R12, R12, R9, RZ ;  /* 0x000000090c0c7224 */ /* 0x000fc800078e02ff */
[----:B------:R-:W-:Y:S01]  /*10c0*/  IMAD R6, R11, R9, RZ ;  /* 0x000000090b067224 */ /* 0x000fe200078e02ff */
[----:B------:R-:W-:-:S04]  /*10d0*/  ISETP.GE.AND P1, PT, R5, R12, PT ;  /* 0x0000000c0500720c */ /* 0x000fc80003f26270 */
[----:B------:R-:W-:Y:S01]  /*10e0*/  ISETP.GE.OR P1, PT, R7, R6, P1 ;  /* 0x000000060700720c */ /* 0x000fe20000f26670 */
[----:B------:R-:W-:-:S05]  /*10f0*/  IMAD.HI.U32 R6, R5, R2, RZ ;  /* 0x0000000205067227 */ /* 0x000fca00078e00ff */
[----:B------:R-:W-:-:S04]  /*1100*/  SHF.R.U32.HI R6, RZ, R3, R6 ;  /* 0x00000003ff067219 */ /* 0x000fc80000011606 */
[----:B------:R-:W-:-:S03]  /*1110*/  SEL R6, R5, R6, !P0 ;  /* 0x0000000605067207 */ /* 0x000fc60004000000 */
[----:B------:R-:W-:Y:S01]  /*1120*/  @!P1 IMAD.HI.U32 R8, R7, R2, RZ ;  /* 0x0000000207089227 */ /* 0x000fe200078e00ff */
[----:B------:R-:W-:-:S04]  /*1130*/  IADD3 R2, PT, PT, -R6, RZ, RZ ;  /* 0x000000ff06027210 */ /* 0x000fc80007ffe1ff */
[----:B------:R-:W-:Y:S01]  /*1140*/  @!P1 SHF.R.U32.HI R8, RZ, R3, R8 ;  /* 0x00000003ff089219 */ /* 0x000fe20000011608 */
[----:B------:R-:W-:-:S03]  /*1150*/  IMAD R2, R9, R2, R5 ;  /* 0x0000000209027224 */ /* 0x000fc600078e0205 */
[----:B------:R-:W-:-:S05]  /*1160*/  @!P1 SEL R3, R7, R8, !P0 ;  /* 0x0000000807039207 */ /* 0x000fca0004000000 */
[--C-:B------:R-:W-:Y:S02]  /*1170*/  @!P1 IMAD.IADD R6, R6, 0x1, -R3.reuse ;  /* 0x0000000106069824 */ /* 0x100fe400078e0a03 */
[----:B------:R-:W-:Y:S01]  /*1180*/  @!P1 IMAD R3, R2, R11, R3 ;  /* 0x0000000b02039224 */ /* 0x000fe200078e0203 */
[----:B------:R-:W-:Y:S01]  /*1190*/  IADD3 R2, PT, PT, -R7, RZ, RZ ;  /* 0x000000ff07027210 */ /* 0x000fe20007ffe1ff */
[----:B------:R-:W-:Y:S02]  /*11a0*/  @!P1 IMAD R5, R6, R9, R7 ;  /* 0x0000000906059224 */ /* 0x000fe400078e0207 */
[----:B------:R-:W-:Y:S02]  /*11b0*/  @!P1 IMAD.MOV.U32 R7, RZ, RZ, R3 ;  /* 0x000000ffff079224 */ /* 0x000fe400078e0003 */
[----:B------:R-:W-:Y:S02]  /*11c0*/  IMAD R2, R10, R2, R21 ;  /* 0x000000020a027224 */ /* 0x000fe400078e0215 */
[----:B------:R-:W-:-:S02]  /*11d0*/  IMAD R20, R5, R4, R13 ;  /* 0x0000000405147224 */ /* 0x000fc400078e020d */
[----:B------:R-:W-:Y:S02]  /*11e0*/  IMAD R21, R7, R10, R2 ;  /* 0x0000000a07157224 */ /* 0x000fe400078e0202 */
.L_x_15:
[----:B------:R-:W1:Y:S01]  /*11f0*/  LDCU UR4, c[0x0][0xb30] ;  /* 0x00016600ff0477ac */ /* 0x000e620008000800 */
[----:B------:R-:W2:Y:S08]  /*1200*/  S2UR UR37, SR_CgaCtaId ;  /* 0x00000000002579c3 */ /* 0x000eb00000008800 */
[----:B------:R-:W3:Y:S01]  /*1210*/  LDC R26, c[0x0][0xb24] ;  /* 0x0002c900ff1a7b82 */ /* 0x000ee20000000800 */
[----:B-1----:R-:W-:-:S09]  /*1220*/  UISETP.NE.AND UP1, UPT, UR4, 0x1, UPT ;  /* 0x000000010400788c */ /* 0x002fd2000bf25270 */
[----:B--2---:R-:W-:Y:S05]  /*1230*/  BRA.U UP1, `(.L_x_16) ;  /* 0x0000000101407547 */ /* 0x004fea000b800000 */
[----:B------:R-:W1:Y:S08]  /*1240*/  LDC.64 R4, c[0x0][0xb10] ;  /* 0x0002c400ff047b82 */ /* 0x000e700000000a00 */
[----:B------:R-:W2:Y:S08]  /*1250*/  LDC.64 R2, c[0x0][0xb18] ;  /* 0x0002c600ff027b82 */ /* 0x000eb00000000a00 */
[----:B------:R-:W4:Y:S08]  /*1260*/  LDC R6, c[0x0][0xb20] ;  /* 0x0002c800ff067b82 */ /* 0x000f300000000800 */
[----:B------:R-:W3:Y:S01]  /*1270*/  LDC R8, c[0x0][0xb0c] ;  /* 0x0002c300ff087b82 */ /* 0x000ee20000000800 */
[----:B-1----:R-:W-:-:S05]  /*1280*/  IMAD.HI.U32 R4, R21, R4, RZ ;  /* 0x0000000415047227 */ /* 0x002fca00078e00ff */
[----:B------:R-:W-:Y:S01]  /*1290*/  SHF.R.U32.HI R4, RZ, R5, R4 ;  /* 0x00000005ff047219 */ /* 0x000fe20000011604 */
[----:B--2---:R-:W-:Y:S01]  /*12a0*/  IMAD.HI.U32 R3, R20, R3, RZ ;  /* 0x0000000314037227 */ /* 0x004fe200078e00ff */
[----:B------:R-:W-:-:S04]  /*12b0*/  ISETP.NE.AND P0, PT, R2, 0x1, PT ;  /* 0x000000010200780c */ /* 0x000fc80003f05270 */
[----:B----4-:R-:W-:-:S04]  /*12c0*/  SHF.R.U32.HI R3, RZ, R6, R3 ;  /* 0x00000006ff037219 */ /* 0x010fc80000011603 */
[----:B------:R-:W-:Y:S02]  /*12d0*/  SEL R3, R20, R3, !P0 ;  /* 0x0000000314037207 */ /* 0x000fe40004000000 */
[----:B---3--:R-:W-:-:S04]  /*12e0*/  ISETP.NE.AND P1, PT, R8, 0x1, PT ;  /* 0x000000010800780c */ /* 0x008fc80003f25270 */
[----:B------:R-:W-:-:S05]  /*12f0*/  SEL R4, R21, R4, !P1 ;  /* 0x0000000415047207 */ /* 0x000fca0004800000 */
[----:B------:R-:W-:Y:S02]  /*1300*/  IMAD.IADD R5, R3, 0x1, -R4 ;  /* 0x0000000103057824 */ /* 0x000fe400078e0a04 */
[----:B------:R-:W-:Y:S02]  /*1310*/  IMAD.IADD R3, R4, 0x1, -R3 ;  /* 0x0000000104037824 */ /* 0x000fe400078e0a03 */
[----:B------:R-:W-:Y:S02]  /*1320*/  IMAD R21, R5, R8, R21 ;  /* 0x0000000805157224 */ /* 0x000fe400078e0215 */
[----:B------:R-:W-:-:S07]  /*1330*/  IMAD R20, R3, R2, R20 ;  /* 0x0000000203147224 */ /* 0x000fce00078e0214 */
.L_x_16:
[----:B------:R-:W-:Y:S01]  /*1340*/  BAR.SYNC.DEFER_BLOCKING 0x0 ;  /* 0x0000000000007b1d */ /* 0x000fe20000010000 */
[----:B------:R-:W-:Y:S01]  /*1350*/  UISETP.NE.AND UP1, UPT, UR8, 0x2, UPT ;  /* 0x000000020800788c */ /* 0x000fe2000bf25270 */
[----:B------:R-:W-:Y:S02]  /*1360*/  ISETP.NE.OR P5, PT, R0, 0x2, !P5 ;  /* 0x000000020000780c */ /* 0x000fe40006fa5670 */
[----:B------:R-:W-:-:S06]  /*1370*/  LOP3.LUT R2, R72, 0x1f, RZ, 0xc0, !PT ;  /* 0x0000001f48027812 */ /* 0x000fcc00078ec0ff */
[----:B------:R-:W-:Y:S05]  /*1380*/  BRA.U UP1, `(.L_x_17) ;  /* 0x00000011013c7547 */ /* 0x000fea000b800000 */
[----:B------:R-:W1:Y:S01]  /*1390*/  LDCU UR13, c[0x0][0x38c] ;  /* 0x00007180ff0d77ac */ /* 0x000e620008000800 */
[----:B------:R-:W2:Y:S01]  /*13a0*/  LDC R9, c[0x0][0x370] ;  /* 0x0000dc00ff097b82 */ /* 0x000ea20000000800 */
[----:B------:R-:W-:Y:S01]  /*13b0*/  PLOP3.LUT P1, PT, PT, PT, UP2, 0x80, 0x8 ;  /* 0x000000000008781c */ /* 0x000fe20003f2f028 */
[----:B------:R-:W-:Y:S01]  /*13c0*/  HFMA2 R12, -RZ, RZ, 0, 0 ;  /* 0x00000000ff0c7431 */ /* 0x000fe200000001ff */
[----:B------:R-:W-:Y:S01]  /*13d0*/  ISETP.EQ.OR P4, PT, R2, RZ, P5 ;  /* 0x000000ff0200720c */ /* 0x000fe20002f82670 */
[----:B------:R-:W-:Y:S01]  /*13e0*/  IMAD.MOV.U32 R15, RZ, RZ, 0x1 ;  /* 0x00000001ff0f7424 */ /* 0x000fe200078e00ff */
[----:B------:R-:W-:Y:S01]  /*13f0*/  PLOP3.LUT P1, PT, P1, PT, PT, 0x8, 0x80 ;  /* 0x000000000080781c */ /* 0x000fe20000f2e170 */
[----:B------:R-:W-:Y:S01]  /*1400*/  IMAD.MOV.U32 R14, RZ, RZ, RZ ;  /* 0x000000ffff0e7224 */ /* 0x000fe200078e00ff */
[----:B------:R-:W-:Y:S01]  /*1410*/  MOV R8, 0x1 ;  /* 0x0000000100087802 */ /* 0x000fe20000000f00 */
[----:B------:R-:W4:Y:S01]  /*1420*/  LDC R0, c[0x0][0x374] ;  /* 0x0000dd00ff007b82 */ /* 0x000f220000000800 */
[----:B------:R-:W-:Y:S01]  /*1430*/  IMAD.MOV.U32 R10, RZ, RZ, RZ ;  /* 0x000000ffff0a7224 */ /* 0x000fe200078e00ff */
[----:B------:R-:W2:Y:S01]  /*1440*/  LDCU.64 UR22, c[0x0][0x348] ;  /* 0x00006900ff1677ac */ /* 0x000ea20008000a00 */
[----:B------:R-:W-:Y:S01]  /*1450*/  UMOV UR6, URZ ;  /* 0x000000ff00067c82 */ /* 0x000fe20008000000 */
[----:B-1----:R-:W-:-:S04]  /*1460*/  UIADD3 UR5, UPT, UPT, UR13, 0x3f, URZ ;  /* 0x0000003f0d057890 */ /* 0x002fc8000fffe0ff */
[----:B------:R-:W-:-:S04]  /*1470*/  USHF.R.S32.HI UR4, URZ, 0x1f, UR5 ;  /* 0x0000001fff047899 */ /* 0x000fc80008011405 */
[----:B------:R-:W-:-:S04]  /*1480*/  ULEA.HI UR4, UR4, UR5, URZ, 0x6 ;  /* 0x0000000504047291 */ /* 0x000fc8000f8f30ff */
[----:B------:R-:W-:Y:S02]  /*1490*/  USHF.R.S32.HI UR15, URZ, 0x6, UR4 ;  /* 0x00000006ff0f7899 */ /* 0x000fe40008011404 */
[----:B------:R-:W-:Y:S02]  /*14a0*/  UIADD3 UR4, UPT, UPT, UR13, -0x1, URZ ;  /* 0xffffffff0d047890 */ /* 0x000fe4000fffe0ff */
[----:B------:R-:W-:Y:S02]  /*14b0*/  UISETP.LT.U32.AND UP0, UPT, UR15, 0x3, UPT ;  /* 0x000000030f00788c */ /* 0x000fe4000bf01070 */
[----:B------:R-:W-:Y:S02]  /*14c0*/  UISETP.GE.U32.AND UP1, UPT, UR4, -0x7f, UPT ;  /* 0xffffff810400788c */ /* 0x000fe4000bf26070 */
[----:B------:R-:W-:Y:S02]  /*14d0*/  USEL UR14, UR15, 0x3, UP0 ;  /* 0x000000030f0e7887 */ /* 0x000fe40008000000 */
[----:B------:R-:W-:-:S02]  /*14e0*/  UIADD3 UR13, UPT, UPT, UR13, 0x7e, URZ ;  /* 0x0000007e0d0d7890 */ /* 0x000fc4000fffe0ff */
[----:B------:R-:W-:Y:S02]  /*14f0*/  UIADD3 UR5, UPT, UPT, UR14, -0x1, URZ ;  /* 0xffffffff0e057890 */ /* 0x000fe4000fffe0ff */
[----:B------:R-:W-:-:S03]  /*1500*/  UIADD3 UR7, UPT, UPT, UR15, -UR14, URZ ;  /* 0x8000000e0f077290 */ /* 0x000fc6000fffe0ff */
[----:B------:R-:W-:-:S04]  /*1510*/  @UP1 UIADD3 UR5, UPT, UPT, UR14, URZ, URZ ;  /* 0x000000ff0e051290 */ /* 0x000fc8000fffe0ff */
[----:B--2---:R-:W-:-:S12]  /*1520*/  UIADD3 UR5, UPT, UPT, UR5, 0x1, URZ ;  /* 0x0000000105057890 */ /* 0x004fd8000fffe0ff */
.L_x_35:
[----:B------:R-:W-:Y:S01]  /*1530*/  UISETP.NE.AND UP0, UPT, UR37, URZ, UPT ;  /* 0x000000ff2500728c */ /* 0x000fe2000bf05270 */
[----:B------:R-:W1:Y:S08]  /*1540*/  S2UR UR37, SR_CgaCtaId ;  /* 0x00000000002579c3 */ /* 0x000e700000008800 */
[----:B------:R-:W-:Y:S05]  /*1550*/  BRA.U UP0, `(.L_x_18) ;  /* 0x0000000100347547 */ /* 0x000fea000b800000 */
[----:B------:R-:W2:Y:S01]  /*1560*/  S2R R2, SR_CgaCtaId ;  /* 0x0000000000027919 */ /* 0x000ea20000008800 */
[----:B------:R-:W-:-:S04]  /*1570*/  MOV R3, 0x400 ;  /* 0x0000040000037802 */ /* 0x000fc80000000f00 */
[----:B--2---:R-:W-:Y:S02]  /*1580*/  LEA R3, R2, R3, 0x18 ;  /* 0x0000000302037211 */ /* 0x004fe400078ec0ff */
[----:B------:R-:W-:-:S03]  /*1590*/  SHF.L.U32 R2, R8, 0x1f, RZ ;  /* 0x0000001f08027819 */ /* 0x000fc600000006ff */
[----:B------:R-:W-:-:S04]  /*15a0*/  IMAD R3, R10, 0x8, R3 ;  /* 0x000000080a037824 */ /* 0x000fc800078e0203 */
[----:B------:R-:W2:Y:S02]  /*15b0*/  SYNCS.PHASECHK.TRANS64.TRYWAIT P0, [R3+URZ+0xf0], R2 ;  /* 0x0000f002030075a7 */ /* 0x000ea400080011ff */
[----:B--2---:R-:W-:Y:S05]  /*15c0*/  @!P0 BRA `(.L_x_19) ;  /* 0x0000006400f88947 */ /* 0x004fea0003800000 */
.L_x_130:
[----:B------:R-:W-:Y:S01]  /*15d0*/  VIADD R10, R10, 0x1 ;  /* 0x000000010a0a7836 */ /* 0x000fe20000000000 */
[----:B------:R2:W-:Y:S04]  /*15e0*/  SYNCS.ARRIVE.TRANS64.A1T0 RZ, [R3+URZ+0xe0], RZ ;  /* 0x0000e0ff03ff79a7 */ /* 0x0005e800081000ff */
[----:B------:R-:W-:-:S04]  /*15f0*/  ISETP.NE.AND P0, PT, R10, 0x2, PT ;  /* 0x000000020a00780c */ /* 0x000fc80003f05270 */
[----:B------:R-:W-:Y:S02]  /*1600*/  SEL R10, R10, RZ, P0 ;  /* 0x000000ff0a0a7207 */ /* 0x000fe40000000000 */
[----:B--2---:R-:W-:-:S04]  /*1610*/  SEL R3, RZ, 0x1, P0 ;  /* 0x00000001ff037807 */ /* 0x004fc80000000000 */
[----:B------:R-:W-:-:S07]  /*1620*/  LOP3.LUT R8, R8, R3, RZ, 0x3c, !PT ;  /* 0x0000000308087212 */ /* 0x000fce00078e3cff */
.L_x_18:
[----:B------:R-:W-:Y:S01]  /*1630*/  UMOV UR4, 0x400 ;  /* 0x0000040000047882 */ /* 0x000fe20000000000 */
[----:B------:R-:W-:Y:S01]  /*1640*/  SHF.L.U32 R2, R15, 0x1f, RZ ;  /* 0x0000001f0f027819 */ /* 0x000fe200000006ff */
[----:B-1----:R-:W-:Y:S01]  /*1650*/  ULEA UR4, UR37, UR4, 0x18 ;  /* 0x0000000425047291 */ /* 0x002fe2000f8ec0ff */
[----:B------:R-:W-:Y:S01]  /*1660*/  R2UR UR35, R21 ;  /* 0x00000000152372ca */ /* 0x000fe200000e0000 */
[----:B------:R-:W-:Y:S01]  /*1670*/  UISETP.GE.U32.AND UP0, UPT, UR13, 0x7f, UPT ;  /* 0x0000007f0d00788c */ /* 0x000fe2000bf06070 */
[----:B------:R-:W-:Y:S01]  /*1680*/  R2UR UR11, R20 ;  /* 0x00000000140b72ca */ /* 0x000fe200000e0000 */
[----:B------:R-:W-:Y:S01]  /*1690*/  ULEA UR8, UR6, UR4, 0x3 ;  /* 0x0000000406087291 */ /* 0x000fe2000f8e18ff */
[----:B------:R-:W-:-:S08]  /*16a0*/  UMOV UR24, URZ ;  /* 0x000000ff00187c82 */ /* 0x000fd00008000000 */
[----:B------:R1:W2:Y:S01]  /*16b0*/  SYNCS.PHASECHK.TRANS64.TRYWAIT P0, [UR8+0x18], R2 ;  /* 0x00001802ff0075a7 */ /* 0x0002a20008001108 */
[----:B------:R-:W-:Y:S02]  /*16c0*/  USHF.L.U32 UR35, UR35, 0x6, URZ ;  /* 0x0000000623237899 */ /* 0x000fe400080006ff */
[----:B------:R-:W-:Y:S01]  /*16d0*/  USHF.L.U32 UR11, UR11, 0x7, URZ ;  /* 0x000000070b0b7899 */ /* 0x000fe200080006ff */
[----:B------:R-:W-:Y:S11]  /*16e0*/  BRA.U !UP0, `(.L_x_20) ;  /* 0x0000000108a87547 */ /* 0x000ff6000b800000 */
[----:B------:R-:W-:Y:S01]  /*16f0*/  UMOV UR16, URZ ;  /* 0x000000ff00107c82 */ /* 0x000fe20008000000 */
[----:B------:R-:W-:-:S05]  /*1700*/  UMOV UR17, UR6 ;  /* 0x0000000600117c82 */ /* 0x000fca0008000000 */
.L_x_25:
[----:B-1----:R-:W-:Y:S01]  /*1710*/  ULEA UR33, UR17, UR4, 0x3 ;  /* 0x0000000411217291 */ /* 0x002fe2000f8e18ff */
[----:B--2---:R-:W-:Y:S01]  /*1720*/  @!P5 MOV R3, 0x6000 ;  /* 0x000060000003d802 */ /* 0x004fe20000000f00 */
[----:B--2---:R-:W-:Y:S10]  /*1730*/  @P0 BRA `(.L_x_21) ;  /* 0x00000000000c0947 */ /* 0x004ff40003800000 */
[----:B------:R-:W-:-:S04]  /*1740*/  SHF.L.U32 R5, R15, 0x1f, RZ ;  /* 0x0000001f0f057819 */ /* 0x000fc800000006ff */
[----:B------:R-:W2:Y:S02]  /*1750*/  SYNCS.PHASECHK.TRANS64.TRYWAIT P0, [UR33+0x18], R5 ;  /* 0x00001805ff0075a7 */ /* 0x000ea40008001121 */
[----:B--2---:R-:W-:Y:S05]  /*1760*/  @!P0 BRA `(.L_x_22) ;  /* 0x0000006400a48947 */ /* 0x004fea0003800000 */
.L_x_21:
[----:B------:R2:W-:Y:S01]  /*1770*/  @!P5 SYNCS.ARRIVE.TRANS64 RZ, [UR33], R3 ;  /* 0x00000003ffffd9a7 */ /* 0x0005e20008000021 */
[----:B------:R-:W-:Y:S04]  /*1780*/  BSSY.RECONVERGENT B0, `(.L_x_23) ;  /* 0x0000003000007945 */ /* 0x000fe80003800200 */
[----:B------:R-:W-:Y:S05]  /*1790*/  @P4 BRA `(.L_x_24) ;  /* 0x0000000000044947 */ /* 0x000fea0003800000 */
[----:B------:R-:W-:Y:S05]  /*17a0*/  BPT.TRAP 0x1 ;  /* 0x000000040000795c */ /* 0x000fea0000300000 */
.L_x_24:
[----:B------:R-:W-:Y:S05]  /*17b0*/  BSYNC.RECONVERGENT B0 ;  /* 0x0000000000007941 */ /* 0x000fea0003800200 */
.L_x_23:
[----:B------:R-:W-:Y:S02]  /*17c0*/  UIADD3 UR6, UPT, UPT, UR17, 0x1, URZ ;  /* 0x0000000111067890 */ /* 0x000fe4000fffe0ff */
[----:B------:R-:W-:Y:S02]  /*17d0*/  ULEA UR32, UR17, UR4, 0xd ;  /* 0x0000000411207291 */ /* 0x000fe4000f8e68ff */
[----:B------:R-:W-:Y:S02]  /*17e0*/  UISETP.NE.AND UP0, UPT, UR6, 0x3, UPT ;  /* 0x000000030600788c */ /* 0x000fe4000bf05270 */
[----:B------:R-:W-:Y:S02]  /*17f0*/  UIADD3 UR26, UP1, UPT, UR22, 0x80, URZ ;  /* 0x00000080161a7890 */ /* 0x000fe4000ff3e0ff */
[----:B------:R-:W-:Y:S02]  /*1800*/  USEL UR9, URZ, 0x1, UP0 ;  /* 0x00000001ff097887 */ /* 0x000fe40008000000 */
[----:B------:R-:W-:-:S02]  /*1810*/  USEL UR6, UR6, URZ, UP0 ;  /* 0x000000ff06067287 */ /* 0x000fc40008000000 */
[----:B------:R-:W-:Y:S02]  /*1820*/  UIADD3 UR20, UP0, UPT, UR22, 0x180, URZ ;  /* 0x0000018016147890 */ /* 0x000fe4000ff1e0ff */
[----:B------:R-:W-:Y:S01]  /*1830*/  ULEA UR8, UR6, UR4, 0x3 ;  /* 0x0000000406087291 */ /* 0x000fe2000f8e18ff */
[----:B------:R-:W-:Y:S01]  /*1840*/  LOP3.LUT R15, R15, UR9, RZ, 0x3c, !PT ;  /* 0x000000090f0f7c12 */ /* 0x000fe2000f8e3cff */
[----:B------:R-:W-:Y:S02]  /*1850*/  USHF.L.U32 UR34, UR16, 0x6, URZ ;  /* 0x0000000610227899 */ /* 0x000fe400080006ff */
[----:B------:R-:W-:Y:S01]  /*1860*/  UIADD3.X UR27, UPT, UPT, URZ, UR23, URZ, UP1, !UPT ;  /* 0x00000017ff1b7290 */ /* 0x000fe20008ffe4ff */
[----:B-1----:R-:W-:Y:S01]  /*1870*/  SHF.L.U32 R2, R15, 0x1f, RZ ;  /* 0x0000001f0f027819 */ /* 0x002fe200000006ff */
[----:B------:R-:W-:Y:S02]  /*1880*/  UIADD3 UR32, UPT, UPT, UR32, 0x4400, URZ ;  /* 0x0000440020207890 */ /* 0x000fe4000fffe0ff */
[----:B------:R-:W-:Y:S01]  /*1890*/  UIADD3.X UR21, UPT, UPT, URZ, UR23, URZ, UP0, !UPT ;  /* 0x00000017ff157290 */ /* 0x000fe200087fe4ff */
[----:B------:R1:W1:Y:S01]  /*18a0*/  SYNCS.PHASECHK.TRANS64.TRYWAIT P0, [UR8+0x18], R2 ;  /* 0x00001802ff0075a7 */ /* 0x0002620008001108 */
[----:B------:R-:W-:Y:S01]  /*18b0*/  ULEA UR8, UR17, UR4, 0xe ;  /* 0x0000000411087291 */ /* 0x000fe2000f8e70ff */
[----:B------:R-:W-:Y:S01]  /*18c0*/  UMOV UR18, 0x0 ;  /* 0x0000000000127882 */ /* 0x000fe20000000000 */
[----:B------:R-:W-:-:S02]  /*18d0*/  UMOV UR19, 0x10000000 ;  /* 0x1000000000137882 */ /* 0x000fc40000000000 */
[----:B------:R-:W-:Y:S01]  /*18e0*/  UIADD3 UR8, UPT, UPT, UR8, 0xa400, URZ ;  /* 0x0000a40008087890 */ /* 0x000fe2000fffe0ff */
[----:B------:R1:W-:Y:S01]  /*18f0*/  UTMALDG.3D [UR32], [UR26], desc[UR18] ;  /* 0x000012201a0075b4 */ /* 0x0003e20008011000 */
[----:B------:R-:W-:Y:S01]  /*1900*/  UMOV UR12, UR36 ;  /* 0x00000024000c7c82 */ /* 0x000fe20008000000 */
[----:B------:R-:W-:Y:S01]  /*1910*/  UMOV UR9, UR33 ;  /* 0x0000002100097c82 */ /* 0x000fe20008000000 */
[----:B------:R-:W-:Y:S01]  /*1920*/  UMOV UR10, UR34 ;  /* 0x00000022000a7c82 */ /* 0x000fe20008000000 */
[----:B------:R-:W-:Y:S01]  /*1930*/  UIADD3 UR16, UPT, UPT, UR16, 0x1, URZ ;  /* 0x0000000110107890 */ /* 0x000fe2000fffe0ff */
[----:B------:R-:W-:Y:S01]  /*1940*/  UMOV UR24, UR5 ;  /* 0x0000000500187c82 */ /* 0x000fe20008000000 */
[----:B------:R-:W-:Y:S02]  /*1950*/  UMOV UR17, UR6 ;  /* 0x0000000600117c82 */ /* 0x000fe40008000000 */
[----:B------:R1:W-:Y:S01]  /*1960*/  UTMALDG.3D [UR8], [UR20], desc[UR18] ;  /* 0x00001208140075b4 */ /* 0x0003e20008011000 */
[----:B------:R-:W-:-:S09]  /*1970*/  UISETP.NE.AND UP0, UPT, UR16, UR5, UPT ;  /* 0x000000051000728c */ /* 0x000fd2000bf05270 */
[----:B------:R-:W-:Y:S05]  /*1980*/  BRA.U UP0, `(.L_x_25) ;  /* 0xfffffffd00607547 */ /* 0x000fea000b83ffff */
.L_x_20:
[----:B-1----:R-:W-:Y:S01]  /*1990*/  ULEA UR8, UR6, UR4, 0x3 ;  /* 0x0000000406087291 */ /* 0x002fe2000f8e18ff */
[----:B------:R-:W-:Y:S01]  /*19a0*/  SHF.L.U32 R2, R15, 0x1f, RZ ;  /* 0x0000001f0f027819 */ /* 0x000fe200000006ff */
[----:B------:R-:W-:Y:S01]  /*19b0*/  @!P1 SYNCS.ARRIVE.TRANS64.A1T0 RZ, [UR4+0x78], RZ ;  /* 0x000078ffffff99a7 */ /* 0x000fe20008100004 */
[----:B------:R-:W-:-:S06]  /*19c0*/  UISETP.GT.AND UP0, UPT, UR15, UR14, UPT ;  /* 0x0000000e0f00728c */ /* 0x000fcc000bf04270 */
[----:B--2---:R1:W2:Y:S03]  /*19d0*/  SYNCS.PHASECHK.TRANS64.TRYWAIT P0, [UR8+0x18], R2 ;  /* 0x00001802ff0075a7 */ /* 0x0042a60008001108 */
[----:B------:R-:W-:Y:S05]  /*19e0*/  BRA.U !UP0, `(.L_x_26) ;  /* 0x0000000108ac7547 */ /* 0x000fea000b800000 */
[----:B------:R-:W-:Y:S01]  /*19f0*/  UIADD3 UR21, UPT, UPT, UR7, UR24, URZ ;  /* 0x0000001807157290 */ /* 0x000fe2000fffe0ff */
[----:B------:R-:W-:-:S11]  /*1a00*/  UMOV UR25, UR6 ;  /* 0x0000000600197c82 */ /* 0x000fd60008000000 */
.L_x_31:
[----:B-1----:R-:W-:Y:S01]  /*1a10*/  ULEA UR17, UR25, UR4, 0x3 ;  /* 0x0000000419117291 */ /* 0x002fe2000f8e18ff */
[----:B--2---:R-:W-:Y:S01]  /*1a20*/  @!P5 MOV R3, 0x6000 ;  /* 0x000060000003d802 */ /* 0x004fe20000000f00 */
[----:B--2---:R-:W-:Y:S10]  /*1a30*/  @P0 BRA `(.L_x_27) ;  /* 0x00000000000c0947 */ /* 0x004ff40003800000 */
[----:B------:R-:W-:-:S04]  /*1a40*/  SHF.L.U32 R5, R15, 0x1f, RZ ;  /* 0x0000001f0f057819 */ /* 0x000fc800000006ff */
[----:B------:R-:W2:Y:S02]  /*1a50*/  SYNCS.PHASECHK.TRANS64.TRYWAIT P0, [UR17+0x18], R5 ;  /* 0x00001805ff0075a7 */ /* 0x000ea40008001111 */
[----:B--2---:R-:W-:Y:S05]  /*1a60*/  @!P0 BRA `(.L_x_28) ;  /* 0x0000006000fc8947 */ /* 0x004fea0003800000 */
.L_x_27:
[----:B------:R2:W-:Y:S01]  /*1a70*/  @!P5 SYNCS.ARRIVE.TRANS64 RZ, [UR17], R3 ;  /* 0x00000003ffffd9a7 */ /* 0x0005e20008000011 */
[----:B------:R-:W-:Y:S04]  /*1a80*/  BSSY.RECONVERGENT B0, `(.L_x_29) ;  /* 0x0000003000007945 */ /* 0x000fe80003800200 */
[----:B------:R-:W-:Y:S05]  /*1a90*/  @P4 BRA `(.L_x_30) ;  /* 0x0000000000044947 */ /* 0x000fea0003800000 */
[----:B------:R-:W-:Y:S05]  /*1aa0*/  BPT.TRAP 0x1 ;  /* 0x000000040000795c */ /* 0x000fea0000300000 */
.L_x_30:
[----:B------:R-:W-:Y:S05]  /*1ab0*/  BSYNC.RECONVERGENT B0 ;  /* 0x0000000000007941 */ /* 0x000fea0003800200 */
.L_x_29:
        /* <DEDUP_REMOVED lines=10> */
[----:B------:R-:W-:Y:S01]  /*1b60*/  UIADD3 UR16, UPT, UPT, UR16, 0x4400, URZ ;  /* 0x0000440010107890 */ /* 0x000fe2000fffe0ff */
[----:B-1----:R-:W-:Y:S01]  /*1b70*/  SHF.L.U32 R2, R15, 0x1f, RZ ;  /* 0x0000001f0f027819 */ /* 0x002fe200000006ff */
[----:B------:R-:W-:Y:S02]  /*1b80*/  UIADD3.X UR31, UPT, UPT, URZ, UR23, URZ, UP1, !UPT ;  /* 0x00000017ff1f7290 */ /* 0x000fe40008ffe4ff */
[----:B------:R-:W-:Y:S01]  /*1b90*/  UIADD3.X UR29, UPT, UPT, URZ, UR23, URZ, UP0, !UPT ;  /* 0x00000017ff1d7290 */ /* 0x000fe200087fe4ff */
[----:B------:R1:W1:Y:S01]  /*1ba0*/  SYNCS.PHASECHK.TRANS64.TRYWAIT P0, [UR8+0x18], R2 ;  /* 0x00001802ff0075a7 */ /* 0x0002620008001108 */
[----:B------:R-:W-:Y:S01]  /*1bb0*/  ULEA UR8, UR25, UR4, 0xe ;  /* 0x0000000419087291 */ /* 0x000fe2000f8e70ff */
[----:B------:R-:W-:Y:S01]  /*1bc0*/  UMOV UR26, 0x0 ;  /* 0x00000000001a7882 */ /* 0x000fe20000000000 */
[----:B------:R-:W-:-:S02]  /*1bd0*/  UMOV UR27, 0x10000000 ;  /* 0x10000000001b7882 */ /* 0x000fc40000000000 */
[----:B------:R-:W-:Y:S01]  /*1be0*/  UIADD3 UR8, UPT, UPT, UR8, 0xa400, URZ ;  /* 0x0000a40008087890 */ /* 0x000fe2000fffe0ff */
[----:B------:R-:W-:Y:S01]  /*1bf0*/  UMOV UR19, UR35 ;  /* 0x0000002300137c82 */ /* 0x000fe20008000000 */
[----:B------:R-:W-:Y:S01]  /*1c00*/  UMOV UR20, UR36 ;  /* 0x0000002400147c82 */ /* 0x000fe20008000000 */
[----:B------:R-:W-:Y:S01]  /*1c10*/  UMOV UR12, UR36 ;  /* 0x00000024000c7c82 */ /* 0x000fe20008000000 */
[----:B------:R-:W-:Y:S01]  /*1c20*/  UMOV UR9, UR17 ;  /* 0x0000001100097c82 */ /* 0x000fe20008000000 */
[----:B------:R-:W-:Y:S01]  /*1c30*/  UMOV UR10, UR18 ;  /* 0x00000012000a7c82 */ /* 0x000fe20008000000 */
[----:B------:R1:W-:Y:S01]  /*1c40*/  UTMALDG.3D [UR16], [UR30], desc[UR26] ;  /* 0x00001a101e0075b4 */ /* 0x0003e20008011000 */
[----:B------:R-:W-:Y:S01]  /*1c50*/  UIADD3 UR24, UPT, UPT, UR24, 0x1, URZ ;  /* 0x0000000118187890 */ /* 0x000fe2000fffe0ff */
[----:B------:R-:W-:-:S03]  /*1c60*/  UMOV UR25, UR6 ;  /* 0x0000000600197c82 */ /* 0x000fc60008000000 */
[----:B------:R-:W-:Y:S01]  /*1c70*/  UISETP.NE.AND UP0, UPT, UR24, UR21, UPT ;  /* 0x000000151800728c */ /* 0x000fe2000bf05270 */
[----:B------:R1:W-:Y:S08]  /*1c80*/  UTMALDG.3D [UR8], [UR28], desc[UR26] ;  /* 0x00001a081c0075b4 */ /* 0x0003f00008011000 */
[----:B------:R-:W-:Y:S05]  /*1c90*/  BRA.U UP0, `(.L_x_31) ;  /* 0xfffffffd005c7547 */ /* 0x000fea000b83ffff */
.L_x_26:
[----:B-1----:R-:W-:Y:S01]  /*1ca0*/  LEA R2, R14, UR4, 0x3 ;  /* 0x000000040e027c11 */ /* 0x002fe2000f8e18ff */
[----:B------:R-:W-:Y:S01]  /*1cb0*/  NOP ;  /* 0x0000000000007918 */ /* 0x000fe20000000000 */
[----:B--2---:R-:W-:Y:S02]  /*1cc0*/  SHF.L.U32 R3, R12, 0x1f, RZ ;  /* 0x0000001f0c037819 */ /* 0x004fe400000006ff */
[----:B------:R-:W-:Y:S02]  /*1cd0*/  LEA R4, R14, UR4, 0x4 ;  /* 0x000000040e047c11 */ /* 0x000fe4000f8e20ff */
[----:B------:R-:W1:Y:S02]  /*1ce0*/  SYNCS.PHASECHK.TRANS64.TRYWAIT P0, [R2+URZ+0x80], R3 ;  /* 0x00008003020075a7 */ /* 0x000e6400080011ff */
[----:B-1----:R-:W-:Y:S05]  /*1cf0*/  @!P0 BRA `(.L_x_32) ;  /* 0x0000006000708947 */ /* 0x002fea0003800000 */
.L_x_133:
[----:B------:R-:W2:Y:S01]  /*1d00*/  LDS.128 R4, [R4+0x110] ;  /* 0x0001100004047984 */ /* 0x000ea20000000c00 */
[----:B---3--:R-:W-:Y:S01]  /*1d10*/  ISETP.GE.AND P0, PT, R26, 0x1, PT ;  /* 0x000000011a00780c */ /* 0x008fe20003f06270 */
[----:B-1----:R-:W-:Y:S01]  /*1d20*/  VIADD R2, R2, 0x90 ;  /* 0x0000009002027836 */ /* 0x002fe20000000000 */
[----:B------:R-:W-:Y:S01]  /*1d30*/  @!PT LDS RZ, [RZ] ;  /* 0x00000000fffff984 */ /* 0x000fe20000000800 */
[----:B------:R-:W-:Y:S01]  /*1d40*/  @!PT LDS RZ, [RZ] ;  /* 0x00000000fffff984 */ /* 0x000fe20000000800 */
[----:B------:R-:W-:Y:S01]  /*1d50*/  @!PT LDS RZ, [RZ] ;  /* 0x00000000fffff984 */ /* 0x000fe20000000800 */
[----:B------:R-:W-:Y:S01]  /*1d60*/  @!PT LDS RZ, [RZ] ;  /* 0x00000000fffff984 */ /* 0x000fe20000000800 */
[----:B------:R1:W-:Y:S06]  /*1d70*/  MEMBAR.ALL.CTA ;  /* 0x0000000000007992 */ /* 0x0003ec0000008000 */
[----:B-1----:R-:W1:Y:S01]  /*1d80*/  FENCE.VIEW.ASYNC.S ;  /* 0x00000000000073c6 */ /* 0x002e620000000000 */
[----:B------:R-:W-:-:S04]  /*1d90*/  PRMT R2, RZ, 0x654, R2 ;  /* 0x00000654ff027816 */ /* 0x000fc80000000002 */
[----:B-1----:R1:W-:Y:S01]  /*1da0*/  SYNCS.ARRIVE.TRANS64.RED.A1T0 RZ, [R2+URZ], RZ ;  /* 0x000000ff02ff79a7 */ /* 0x0023e200081004ff */
[----:B--2---:R-:W-:-:S13]  /*1db0*/  LOP3.LUT P2, RZ, R6, 0x1, RZ, 0xc0, !PT ;  /* 0x0000000106ff7812 */ /* 0x004fda000784c0ff */
[----:B------:R-:W-:Y:S01]  /*1dc0*/  @P2 SHF.R.U32.HI R3, RZ, 0x10, R5 ;  /* 0x00000010ff032819 */ /* 0x000fe20000011605 */
[----:B------:R-:W-:Y:S01]  /*1dd0*/  VOTEU.ANY UP0, P2 ;  /* 0x0000000000ff7886 */ /* 0x000fe20001000100 */
[----:B------:R-:W-:Y:S02]  /*1de0*/  @P2 MOV R13, R4 ;  /* 0x00000004000d2202 */ /* 0x000fe40000000f00 */
[----:B------:R-:W-:Y:S02]  /*1df0*/  @P2 R2UR.BROADCAST UR8, R3 ;  /* 0x00000000030822ca */ /* 0x000fe400008e0000 */
[----:B------:R-:W-:-:S11]  /*1e00*/  @P2 LOP3.LUT R11, R5, 0xffff, RZ, 0xc0, !PT ;  /* 0x0000ffff050b2812 */ /* 0x000fd600078ec0ff */
[----:B------:R-:W-:Y:S01]  /*1e10*/  @UP0 UMOV UR36, UR8 ;  /* 0x0000000800240c82 */ /* 0x000fe20008000000 */
[----:B-1----:R-:W-:Y:S05]  /*1e20*/  @!P0 BRA `(.L_x_33) ;  /* 0x0000000000b88947 */ /* 0x002fea0003800000 */
[----:B------:R-:W4:Y:S01]  /*1e30*/  LDC.64 R4, c[0x0][0xb18] ;  /* 0x0002c600ff047b82 */ /* 0x000f220000000a00 */
[----:B------:R-:W-:-:S07]  /*1e40*/  ISETP.NE.AND P3, PT, R26, 0x1, PT ;  /* 0x000000011a00780c */ /* 0x000fce0003f65270 */
[----:B------:R-:W1:Y:S08]  /*1e50*/  LDC.64 R6, c[0x0][0xb10] ;  /* 0x0002c400ff067b82 */ /* 0x000e700000000a00 */
[----:B------:R-:W2:Y:S08]  /*1e60*/  LDC R16, c[0x0][0xb20] ;  /* 0x0002c800ff107b82 */ /* 0x000eb00000000800 */
[----:B------:R-:W3:Y:S01]  /*1e70*/  LDC R18, c[0x0][0xb0c] ;  /* 0x0002c300ff127b82 */ /* 0x000ee20000000800 */
[----:B----4-:R-:W-:Y:S01]  /*1e80*/  IMAD.HI.U32 R17, R0, R5, RZ ;  /* 0x0000000500117227 */ /* 0x010fe200078e00ff */
[----:B------:R-:W-:-:S03]  /*1e90*/  ISETP.NE.AND P0, PT, R4, 0x1, PT ;  /* 0x000000010400780c */ /* 0x000fc60003f05270 */
[----:B------:R-:W-:-:S03]  /*1ea0*/  IMAD.HI.U32 R5, R11, R5, RZ ;  /* 0x000000050b057227 */ /* 0x000fc600078e00ff */
[----:B------:R-:W4:Y:S01]  /*1eb0*/  LDC.64 R2, c[0x0][0xb28] ;  /* 0x0002ca00ff027b82 */ /* 0x000f220000000a00 */
[----:B-1----:R-:W-:-:S04]  /*1ec0*/  IMAD.HI.U32 R20, R9, R6, RZ ;  /* 0x0000000609147227 */ /* 0x002fc800078e00ff */
[----:B------:R-:W-:Y:S01]  /*1ed0*/  IMAD.HI.U32 R22, R13, R6, RZ ;  /* 0x000000060d167227 */ /* 0x000fe200078e00ff */
[----:B------:R-:W-:Y:S02]  /*1ee0*/  SHF.R.U32.HI R20, RZ, R7, R20 ;  /* 0x00000007ff147219 */ /* 0x000fe40000011614 */
[-C--:B--2---:R-:W-:Y:S02]  /*1ef0*/  SHF.R.U32.HI R17, RZ, R16.reuse, R17 ;  /* 0x00000010ff117219 */ /* 0x084fe40000011611 */
[----:B------:R-:W-:Y:S02]  /*1f00*/  SHF.R.U32.HI R16, RZ, R16, R5 ;  /* 0x00000010ff107219 */ /* 0x000fe40000011605 */
[----:B------:R-:W-:Y:S02]  /*1f10*/  SEL R17, R0, R17, !P0 ;  /* 0x0000001100117207 */ /* 0x000fe40004000000 */
[----:B------:R-:W-:Y:S02]  /*1f20*/  SHF.R.U32.HI R22, RZ, R7, R22 ;  /* 0x00000007ff167219 */ /* 0x000fe40000011616 */
[----:B---3--:R-:W-:-:S02]  /*1f30*/  ISETP.NE.AND P1, PT, R18, 0x1, PT ;  /* 0x000000011200780c */ /* 0x008fc40003f25270 */
[----:B------:R-:W-:Y:S02]  /*1f40*/  SEL R5, R11, R16, !P0 ;  /* 0x000000100b057207 */ /* 0x000fe40004000000 */
[----:B------:R-:W-:Y:S02]  /*1f50*/  SEL R19, R9, R20, !P1 ;  /* 0x0000001409137207 */ /* 0x000fe40004800000 */
[----:B------:R-:W-:Y:S01]  /*1f60*/  SEL R7, R13, R22, !P1 ;  /* 0x000000160d077207 */ /* 0x000fe20004800000 */
[----:B----4-:R-:W-:-:S04]  /*1f70*/  IMAD.HI.U32 R20, R17, R2, RZ ;  /* 0x0000000211147227 */ /* 0x010fc800078e00ff */
[----:B------:R-:W-:Y:S01]  /*1f80*/  IMAD.HI.U32 R6, R19, R2, RZ ;  /* 0x0000000213067227 */ /* 0x000fe200078e00ff */
[----:B------:R-:W-:-:S04]  /*1f90*/  @P3 SHF.R.U32.HI R17, RZ, R3, R20 ;  /* 0x00000003ff113219 */ /* 0x000fc80000011614 */
        /* <DEDUP_REMOVED lines=8> */
[----:B------:R-:W-:-:S04]  /*2020*/  @!P0 IMAD.HI.U32 R16, R7, R2, RZ ;  /* 0x0000000207108227 */ /* 0x000fc800078e00ff */
[----:B------:R-:W-:Y:S01]  /*2030*/  IMAD.MOV R2, RZ, RZ, -R6 ;  /* 0x000000ffff027224 */ /* 0x000fe200078e0a06 */
[----:B------:R-:W-:-:S03]  /*2040*/  @!P0 SHF.R.U32.HI R16, RZ, R3, R16 ;  /* 0x00000003ff108219 */ /* 0x000fc60000011610 */
[----:B------:R-:W-:Y:S01]  /*2050*/  IMAD R2, R26, R2, R5 ;  /* 0x000000021a027224 */ /* 0x000fe200078e0205 */
[----:B------:R-:W-:Y:S02]  /*2060*/  @!P0 SEL R3, R7, R16, !P3 ;  /* 0x0000001007038207 */ /* 0x000fe40005800000 */
[----:B------:R-:W-:-:S03]  /*2070*/  IADD3 R16, PT, PT, -R5, RZ, RZ ;  /* 0x000000ff05107210 */ /* 0x000fc60007ffe1ff */
[--C-:B------:R-:W-:Y:S02]  /*2080*/  @!P0 IMAD.IADD R6, R6, 0x1, -R3.reuse ;  /* 0x0000000106068824 */ /* 0x100fe400078e0a03 */
[----:B------:R-:W-:Y:S01]  /*2090*/  @!P0 IMAD R3, R2, R19, R3 ;  /* 0x0000001302038224 */ /* 0x000fe200078e0203 */
[----:B------:R-:W-:Y:S01]  /*20a0*/  IADD3 R2, PT, PT, -R7, RZ, RZ ;  /* 0x000000ff07027210 */ /* 0x000fe20007ffe1ff */
[----:B------:R-:W-:Y:S02]  /*20b0*/  @!P0 IMAD R5, R26, R6, R7 ;  /* 0x000000061a058224 */ /* 0x000fe400078e0207 */
[----:B------:R-:W-:Y:S02]  /*20c0*/  IMAD R11, R4, R16, R11 ;  /* 0x00000010040b7224 */ /* 0x000fe400078e020b */
[----:B------:R-:W-:Y:S02]  /*20d0*/  @!P0 IMAD.MOV.U32 R7, RZ, RZ, R3 ;  /* 0x000000ffff078224 */ /* 0x000fe400078e0003 */
[----:B------:R-:W-:-:S02]  /*20e0*/  IMAD R2, R18, R2, R13 ;  /* 0x0000000212027224 */ /* 0x000fc400078e020d */
[----:B------:R-:W-:Y:S02]  /*20f0*/  IMAD R11, R5, R4, R11 ;  /* 0x00000004050b7224 */ /* 0x000fe400078e020b */
[----:B------:R-:W-:Y:S02]  /*2100*/  IMAD R13, R7, R18, R2 ;  /* 0x00000012070d7224 */ /* 0x000fe400078e0202 */
.L_x_33:
[----:B------:R-:W1:Y:S02]  /*2110*/  LDCU UR8, c[0x0][0xb30] ;  /* 0x00016600ff0877ac */ /* 0x000e640008000800 */
[----:B-1----:R-:W-:-:S09]  /*2120*/  UISETP.NE.AND UP0, UPT, UR8, 0x1, UPT ;  /* 0x000000010800788c */ /* 0x002fd2000bf05270 */
[----:B------:R-:W-:Y:S05]  /*2130*/  BRA.U UP0, `(.L_x_34) ;  /* 0x0000000100407547 */ /* 0x000fea000b800000 */
[----:B------:R-:W1:Y:S08]  /*2140*/  LDC.64 R4, c[0x0][0xb10] ;  /* 0x0002c400ff047b82 */ /* 0x000e700000000a00 */
[----:B------:R-:W2:Y:S08]  /*2150*/  LDC.64 R2, c[0x0][0xb18] ;  /* 0x0002c600ff027b82 */ /* 0x000eb00000000a00 */
[----:B------:R-:W3:Y:S08]  /*2160*/  LDC R6, c[0x0][0xb20] ;  /* 0x0002c800ff067b82 */ /* 0x000ef00000000800 */
[----:B------:R-:W4:Y:S01]  /*2170*/  LDC R16, c[0x0][0xb0c] ;  /* 0x0002c300ff107b82 */ /* 0x000f220000000800 */
[----:B-1----:R-:W-:-:S05]  /*2180*/  IMAD.HI.U32 R4, R13, R4, RZ ;  /* 0x000000040d047227 */ /* 0x002fca00078e00ff */
[----:B------:R-:W-:Y:S01]  /*2190*/  SHF.R.U32.HI R4, RZ, R5, R4 ;  /* 0x00000005ff047219 */ /* 0x000fe20000011604 */
[----:B--2---:R-:W-:Y:S01]  /*21a0*/  IMAD.HI.U32 R3, R11, R3, RZ ;  /* 0x000000030b037227 */ /* 0x004fe200078e00ff */
[----:B------:R-:W-:-:S04]  /*21b0*/  ISETP.NE.AND P0, PT, R2, 0x1, PT ;  /* 0x000000010200780c */ /* 0x000fc80003f05270 */
[----:B---3--:R-:W-:-:S04]  /*21c0*/  SHF.R.U32.HI R6, RZ, R6, R3 ;  /* 0x00000006ff067219 */ /* 0x008fc80000011603 */
[----:B------:R-:W-:Y:S02]  /*21d0*/  SEL R3, R11, R6, !P0 ;  /* 0x000000060b037207 */ /* 0x000fe40004000000 */
[----:B----4-:R-:W-:-:S04]  /*21e0*/  ISETP.NE.AND P1, PT, R16, 0x1, PT ;  /* 0x000000011000780c */ /* 0x010fc80003f25270 */
[----:B------:R-:W-:-:S05]  /*21f0*/  SEL R4, R13, R4, !P1 ;  /* 0x000000040d047207 */ /* 0x000fca0004800000 */
[----:B------:R-:W-:Y:S02]  /*2200*/  IMAD.IADD R5, R3, 0x1, -R4 ;  /* 0x0000000103057824 */ /* 0x000fe400078e0a04 */
[----:B------:R-:W-:Y:S02]  /*2210*/  IMAD.IADD R3, R4, 0x1, -R3 ;  /* 0x0000000104037824 */ /* 0x000fe400078e0a03 */
[----:B------:R-:W-:Y:S02]  /*2220*/  IMAD R13, R5, R16, R13 ;  /* 0x00000010050d7224 */ /* 0x000fe400078e020d */
[----:B------:R-:W-:-:S07]  /*2230*/  IMAD R11, R3, R2, R11 ;  /* 0x00000002030b7224 */ /* 0x000fce00078e020b */
.L_x_34:
[----:B------:R-:W-:Y:S01]  /*2240*/  VIADD R14, R14, 0x1 ;  /* 0x000000010e0e7836 */ /* 0x000fe20000000000 */
[----:B------:R-:W-:Y:S01]  /*2250*/  PLOP3.LUT P1, PT, PT, PT, PT, 0x80, 0x8 ;  /* 0x000000000008781c */ /* 0x000fe20003f2f070 */
[----:B------:R-:W-:Y:S02]  /*2260*/  IMAD.IADD R21, R13, 0x1, R60 ;  /* 0x000000010d157824 */ /* 0x000fe400078e023c */
[----:B------:R-:W-:Y:S01]  /*2270*/  IMAD.IADD R20, R11, 0x1, R58 ;  /* 0x000000010b147824 */ /* 0x000fe200078e023a */
[----:B------:R-:W-:-:S04]  /*2280*/  ISETP.NE.AND P0, PT, R14, 0x2, PT ;  /* 0x000000020e00780c */ /* 0x000fc80003f05270 */
[----:B------:R-:W-:Y:S02]  /*2290*/  SEL R3, RZ, 0x1, P0 ;  /* 0x00000001ff037807 */ /* 0x000fe40000000000 */
[----:B------:R-:W-:Y:S02]  /*22a0*/  SEL R14, R14, RZ, P0 ;  /* 0x000000ff0e0e7207 */ /* 0x000fe40000000000 */
[----:B------:R-:W-:Y:S01]  /*22b0*/  LOP3.LUT R12, R12, R3, RZ, 0x3c, !PT ;  /* 0x000000030c0c7212 */ /* 0x000fe200078e3cff */
[----:B------:R-:W-:Y:S06]  /*22c0*/  @P2 BRA `(.L_x_35) ;  /* 0xfffffff000982947 */ /* 0x000fec000383ffff */
[----:B------:R-:W-:Y:S01]  /*22d0*/  UIADD3 UR4, UPT, UPT, UR4, 0x18, URZ ;  /* 0x0000001804047890 */ /* 0x000fe2000fffe0ff */
[----:B------:R-:W-:-:S03]  /*22e0*/  SHF.L.U32 R3, R15, 0x1f, RZ ;  /* 0x0000001f0f037819 */ /* 0x000fc600000006ff */
[----:B------:R-:W-:-:S09]  /*22f0*/  ULEA UR5, UR6, UR4, 0x3 ;  /* 0x0000000406057291 */ /* 0x000fd2000f8e18ff */
[----:B------:R-:W1:Y:S02]  /*2300*/  SYNCS.PHASECHK.TRANS64.TRYWAIT P0, [UR5], R3 ;  /* 0x00000003ff0075a7 */ /* 0x000e640008001105 */
[----:B-1----:R-:W-:Y:S05]  /*2310*/  @!P0 BRA `(.L_x_36) ;  /* 0x0000005800fc8947 */ /* 0x002fea0003800000 */
.L_x_135:
[----:B------:R-:W-:-:S04]  /*2320*/  UIADD3 UR6, UPT, UPT, UR6, 0x1, URZ ;  /* 0x0000000106067890 */ /* 0x000fc8000fffe0ff */
[----:B------:R-:W-:-:S04]  /*2330*/  UISETP.NE.AND UP0, UPT, UR6, 0x3, UPT ;  /* 0x000000030600788c */ /* 0x000fc8000bf05270 */
[----:B------:R-:W-:Y:S02]  /*2340*/  USEL UR7, URZ, 0x1, UP0 ;  /* 0x00000001ff077887 */ /* 0x000fe40008000000 */
[----:B------:R-:W-:-:S04]  /*2350*/  USEL UR6, UR6, URZ, UP0 ;  /* 0x000000ff06067287 */ /* 0x000fc80008000000 */
[----:B------:R-:W-:Y:S01]  /*2360*/  ULEA UR5, UR6, UR4, 0x3 ;  /* 0x0000000406057291 */ /* 0x000fe2000f8e18ff */
[----:B------:R-:W-:-:S04]  /*2370*/  LOP3.LUT R15, R15, UR7, RZ, 0x3c, !PT ;  /* 0x000000070f0f7c12 */ /* 0x000fc8000f8e3cff */
[----:B-1----:R-:W-:-:S04]  /*2380*/  SHF.L.U32 R3, R15, 0x1f, RZ ;  /* 0x0000001f0f037819 */ /* 0x002fc800000006ff */
[----:B------:R-:W1:Y:S02]  /*2390*/  SYNCS.PHASECHK.TRANS64.TRYWAIT P0, [UR5], R3 ;  /* 0x00000003ff0075a7 */ /* 0x000e640008001105 */
[----:B-1----:R-:W-:Y:S05]  /*23a0*/  @!P0 BRA `(.L_x_37) ;  /* 0x0000005800f08947 */ /* 0x002fea0003800000 */
.L_x_137:
[----:B------:R-:W-:-:S04]  /*23b0*/  UIADD3 UR6, UPT, UPT, UR6, 0x1, URZ ;  /* 0x0000000106067890 */ /* 0x000fc8000fffe0ff */
[----:B------:R-:W-:-:S04]  /*23c0*/  UISETP.NE.AND UP0, UPT, UR6, 0x3, UPT ;  /* 0x000000030600788c */ /* 0x000fc8000bf05270 */
[----:B------:R-:W-:Y:S02]  /*23d0*/  USEL UR5, URZ, 0x1, UP0 ;  /* 0x00000001ff057887 */ /* 0x000fe40008000000 */
[----:B------:R-:W-:-:S04]  /*23e0*/  USEL UR6, UR6, URZ, UP0 ;  /* 0x000000ff06067287 */ /* 0x000fc80008000000 */
[----:B------:R-:W-:Y:S01]  /*23f0*/  ULEA UR6, UR6, UR4, 0x3 ;  /* 0x0000000406067291 */ /* 0x000fe2000f8e18ff */
[----:B-1----:R-:W-:-:S04]  /*2400*/  LOP3.LUT R3, R15, UR5, RZ, 0x3c, !PT ;  /* 0x000000050f037c12 */ /* 0x002fc8000f8e3cff */
[----:B------:R-:W-:Y:S01]  /*2410*/  SHF.L.U32 R3, R3, 0x1f, RZ ;  /* 0x0000001f03037819 */ /* 0x000fe200000006ff */
[----:B----4-:R-:W-:-:S07]  /*2420*/  IMAD.U32 R0, RZ, RZ, UR6 ;  /* 0x00000006ff007e24 */ /* 0x010fce000f8e00ff */
.L_x_38:
[----:B-1----:R1:W2:Y:S02]  /*2430*/  SYNCS.PHASECHK.TRANS64.TRYWAIT P0, [R0+URZ], R3 ;  /* 0x00000003000075a7 */ /* 0x0022a400080011ff */
[----:B--2---:R-:W-:Y:S05]  /*2440*/  @!P0 NANOSLEEP.SYNCS 0x989680 ;  /* 0x009896800000895d */ /* 0x004fea0003900000 */
[----:B------:R-:W2:Y:S02]  /*2450*/  @!P0 SYNCS.PHASECHK.TRANS64 P0, [R0+URZ], R3 ;  /* 0x00000003000085a7 */ /* 0x000ea400080010ff */
[----:B--2---:R-:W-:Y:S05]  /*2460*/  @P0 EXIT ;  /* 0x000000000000094d */ /* 0x004fea0003800000 */
[----:B------:R-:W-:Y:S05]  /*2470*/  BRA `(.L_x_38) ;  /* 0xfffffffc00ec7947 */ /* 0x000fea000383ffff */
.L_x_17:
[----:B------:R-:W-:-:S04]  /*2480*/  UISETP.NE.AND UP1, UPT, UR37, URZ, UPT ;  /* 0x000000ff2500728c */ /* 0x000fc8000bf25270 */
[----:B------:R-:W-:-:S09]  /*2490*/  UISETP.NE.OR UP1, UPT, UR8, 0x1, UP1 ;  /* 0x000000010800788c */ /* 0x000fd20008f25670 */
[----:B------:R-:W-:Y:S05]  /*24a0*/  BRA.U UP1, `(.L_x_39) ;  /* 0x0000000501487547 */ /* 0x000fea000b800000 */
[----:B------:R-:W-:Y:S01]  /*24b0*/  ISETP.NE.AND P2, PT, R2, RZ, PT ;  /* 0x000000ff0200720c */ /* 0x000fe20003f45270 */
[----:B------:R-:W-:Y:S01]  /*24c0*/  IMAD.MOV.U32 R12, RZ, RZ, 0x1 ;  /* 0x00000001ff0c7424 */ /* 0x000fe200078e00ff */
[----:B------:R-:W-:Y:S02]  /*24d0*/  CS2R R10, SRZ ;  /* 0x00000000000a7805 */ /* 0x000fe4000001ff00 */
[----:B------:R-:W-:Y:S01]  /*24e0*/  CS2R R8, SRZ ;  /* 0x0000000000087805 */ /* 0x000fe2000001ff00 */
[----:B------:R-:W-:Y:S01]  /*24f0*/  UMOV UR4, 0x400 ;  /* 0x0000040000047882 */ /* 0x000fe20000000000 */
[----:B------:R-:W-:Y:S01]  /*2500*/  UMOV UR6, URZ ;  /* 0x000000ff00067c82 */ /* 0x000fe20008000000 */
[----:B------:R-:W-:-:S12]  /*2510*/  ULEA UR37, UR37, UR4, 0x18 ;  /* 0x0000000425257291 */ /* 0x000fd8000f8ec0ff */
.L_x_43:
[----:B------:R-:W-:Y:S02]  /*2520*/  LEA R0, R8, UR37, 0x3 ;  /* 0x0000002508007c11 */ /* 0x000fe4000f8e18ff */
[----:B------:R-:W-:-:S03]  /*2530*/  SHF.L.U32 R5, R9, 0x1f, RZ ;  /* 0x0000001f09057819 */ /* 0x000fc600000006ff */
[----:B------:R-:W-:Y:S01]  /*2540*/  VIADD R4, R0, 0xf0 ;  /* 0x000000f000047836 */ /* 0x000fe20000000000 */
[----:B------:R-:W1:Y:S02]  /*2550*/  SYNCS.PHASECHK.TRANS64.TRYWAIT P0, [R0+URZ+0xe0], R5 ;  /* 0x0000e005000075a7 */ /* 0x000e6400080011ff */
[----:B-1----:R-:W-:Y:S05]  /*2560*/  @!P0 BRA `(.L_x_40) ;  /* 0x0000005800988947 */ /* 0x002fea0003800000 */
.L_x_138:
[----:B------:R-:W-:Y:S01]  /*2570*/  ULEA UR5, UR6, UR37, 0x3 ;  /* 0x0000002506057291 */ /* 0x000fe2000f8e18ff */
[----:B------:R-:W-:Y:S02]  /*2580*/  PRMT R4, RZ, 0x654, R4 ;  /* 0x00000654ff047816 */ /* 0x000fe40000000004 */
[----:B-1----:R-:W-:Y:S01]  /*2590*/  SHF.L.U32 R5, R12, 0x1f, RZ ;  /* 0x0000001f0c057819 */ /* 0x002fe200000006ff */
[----:B------:R-:W-:Y:S01]  /*25a0*/  UIADD3 UR4, UPT, UPT, UR5, 0x80, URZ ;  /* 0x0000008005047890 */ /* 0x000fe2000fffe0ff */
[----:B------:R1:W-:Y:S05]  /*25b0*/  SYNCS.ARRIVE.TRANS64.RED.A1T0 RZ, [R4+URZ], RZ ;  /* 0x000000ff04ff79a7 */ /* 0x0003ea00081004ff */
[----:B------:R-:W-:Y:S01]  /*25c0*/  IMAD.U32 R7, RZ, RZ, UR4 ;  /* 0x00000004ff077e24 */ /* 0x000fe2000f8e00ff */
[----:B------:R-:W2:Y:S04]  /*25d0*/  SYNCS.PHASECHK.TRANS64.TRYWAIT P0, [UR5+0x90], R5 ;  /* 0x00009005ff0075a7 */ /* 0x000ea80008001105 */
[----:B------:R-:W-:Y:S01]  /*25e0*/  PRMT R6, R2, 0x654, R7 ;  /* 0x0000065402067816 */ /* 0x000fe20000000007 */
[----:B-1----:R-:W-:Y:S01]  /*25f0*/  @!P2 IMAD.MOV.U32 R4, RZ, RZ, 0x10 ;  /* 0x00000010ff04a424 */ /* 0x002fe200078e00ff */
[----:B--2---:R-:W-:Y:S06]  /*2600*/  @!P0 BRA `(.L_x_41) ;  /* 0x0000005800848947 */ /* 0x004fec0003800000 */
.L_x_140:
[----:B------:R-:W-:Y:S01]  /*2610*/  ULEA UR4, UR6, UR37, 0x4 ;  /* 0x0000002506047291 */ /* 0x000fe2000f8e20ff */
[----:B------:R-:W-:Y:S01]  /*2620*/  SEL R3, R6, R3, !P2 ;  /* 0x0000000306037207 */ /* 0x000fe20005000000 */
[----:B------:R-:W-:Y:S01]  /*2630*/  UIADD3 UR5, UPT, UPT, UR5, 0x80, URZ ;  /* 0x0000008005057890 */ /* 0x000fe2000fffe0ff */
[----:B-1----:R-:W-:Y:S01]  /*2640*/  LEA R0, R11, UR37, 0x3 ;  /* 0x000000250b007c11 */ /* 0x002fe2000f8e18ff */
[----:B------:R-:W-:Y:S01]  /*2650*/  UIADD3 UR4, UPT, UPT, UR4, 0x110, URZ ;  /* 0x0000011004047890 */ /* 0x000fe2000fffe0ff */
[----:B------:R-:W-:Y:S01]  /*2660*/  SHF.L.U32 R5, R10, 0x1f, RZ ;  /* 0x0000001f0a057819 */ /* 0x000fe200000006ff */
[----:B------:R1:W-:Y:S01]  /*2670*/  @!P2 SYNCS.ARRIVE.TRANS64.RED RZ, [R3+URZ], R4 ;  /* 0x0000000403ffa9a7 */ /* 0x0003e200080004ff */
[----:B------:R-:W-:Y:S01]  /*2680*/  UIADD3 UR6, UPT, UPT, UR6, 0x1, URZ ;  /* 0x0000000106067890 */ /* 0x000fe2000fffe0ff */
[----:B------:R-:W-:-:S03]  /*2690*/  VIADD R8, R8, 0x1 ;  /* 0x0000000108087836 */ /* 0x000fc60000000000 */
[----:B------:R-:W-:Y:S02]  /*26a0*/  UISETP.NE.AND UP0, UPT, UR6, 0x2, UPT ;  /* 0x000000020600788c */ /* 0x000fe4000bf05270 */
[----:B------:R-:W-:Y:S06]  /*26b0*/  UGETNEXTWORKID.BROADCAST [UR4], [UR5] ;  /* 0x00000000040073ca */ /* 0x000fec0008000100 */
[----:B------:R-:W-:Y:S01]  /*26c0*/  USEL UR4, URZ, 0x1, UP0 ;  /* 0x00000001ff047887 */ /* 0x000fe20008000000 */
[----:B------:R-:W-:Y:S01]  /*26d0*/  ISETP.NE.AND P0, PT, R8, 0x2, PT ;  /* 0x000000020800780c */ /* 0x000fe20003f05270 */
[----:B------:R-:W-:Y:S01]  /*26e0*/  USEL UR6, UR6, URZ, UP0 ;  /* 0x000000ff06067287 */ /* 0x000fe20008000000 */
[----:B------:R-:W2:Y:S03]  /*26f0*/  SYNCS.PHASECHK.TRANS64.TRYWAIT P1, [R0+URZ+0x80], R5 ;  /* 0x00008005000075a7 */ /* 0x000ea600080211ff */
[----:B------:R-:W-:Y:S01]  /*2700*/  LOP3.LUT R12, R12, UR4, RZ, 0x3c, !PT ;  /* 0x000000040c0c7c12 */ /* 0x000fe2000f8e3cff */
[----:B-12---:R-:W-:Y:S07]  /*2710*/  @!P1 BRA `(.L_x_42) ;  /* 0x0000005800589947 */ /* 0x006fee0003800000 */
.L_x_141:
[C---:B------:R-:W-:Y:S01]  /*2720*/  LEA R4, R11.reuse, UR37, 0x4 ;  /* 0x000000250b047c11 */ /* 0x040fe2000f8e20ff */
[----:B-1----:R-:W-:Y:S01]  /*2730*/  VIADD R0, R0, 0x90 ;  /* 0x0000009000007836 */ /* 0x002fe20000000000 */
[----:B------:R-:W-:Y:S01]  /*2740*/  SEL R8, R8, RZ, P0 ;  /* 0x000000ff08087207 */ /* 0x000fe20000000000 */
[----:B------:R-:W-:-:S03]  /*2750*/  VIADD R11, R11, 0x1 ;  /* 0x000000010b0b7836 */ /* 0x000fc60000000000 */
[----:B------:R-:W1:Y:S01]  /*2760*/  LDS.128 R4, [R4+0x110] ;  /* 0x0001100004047984 */ /* 0x000e620000000c00 */
[----:B------:R-:W-:Y:S02]  /*2770*/  PRMT R0, RZ, 0x654, R0 ;  /* 0x00000654ff007816 */ /* 0x000fe40000000000 */
[C---:B------:R-:W-:Y:S01]  /*2780*/  ISETP.NE.AND P1, PT, R11.reuse, 0x2, PT ;  /* 0x000000020b00780c */ /* 0x040fe20003f25270 */
[----:B------:R-:W-:Y:S01]  /*2790*/  @!PT LDS RZ, [RZ] ;  /* 0x00000000fffff984 */ /* 0x000fe20000000800 */
[----:B------:R-:W-:Y:S01]  /*27a0*/  @!PT LDS RZ, [RZ] ;  /* 0x00000000fffff984 */ /* 0x000fe20000000800 */
[----:B------:R-:W-:Y:S01]  /*27b0*/  @!PT LDS RZ, [RZ] ;  /* 0x00000000fffff984 */ /* 0x000fe20000000800 */
[----:B------:R-:W-:Y:S01]  /*27c0*/  @!PT LDS RZ, [RZ] ;  /* 0x00000000fffff984 */ /* 0x000fe20000000800 */
[----:B------:R2:W-:Y:S06]  /*27d0*/  MEMBAR.ALL.CTA ;  /* 0x0000000000007992 */ /* 0x0005ec0000008000 */
[----:B--2---:R-:W2:Y:S01]  /*27e0*/  FENCE.VIEW.ASYNC.S ;  /* 0x00000000000073c6 */ /* 0x004ea20000000000 */
[----:B------:R-:W-:Y:S01]  /*27f0*/  SEL R11, R11, RZ, P1 ;  /* 0x000000ff0b0b7207 */ /* 0x000fe20000800000 */
[----:B--2---:R2:W-:Y:S01]  /*2800*/  SYNCS.ARRIVE.TRANS64.RED.A1T0 RZ, [R0+URZ], RZ ;  /* 0x000000ff00ff79a7 */ /* 0x0045e200081004ff */
[----:B-1----:R-:W-:-:S02]  /*2810*/  LOP3.LUT P3, RZ, R6, 0x1, RZ, 0xc0, !PT ;  /* 0x0000000106ff7812 */ /* 0x002fc4000786c0ff */
[----:B------:R-:W-:-:S04]  /*2820*/  SEL R5, RZ, 0x1, P1 ;  /* 0x00000001ff057807 */ /* 0x000fc80000800000 */
[----:B------:R-:W-:Y:S02]  /*2830*/  LOP3.LUT R10, R10, R5, RZ, 0x3c, !PT ;  /* 0x000000050a0a7212 */ /* 0x000fe400078e3cff */
[----:B--2---:R-:W-:-:S04]  /*2840*/  SEL R0, RZ, 0x1, P0 ;  /* 0x00000001ff007807 */ /* 0x004fc80000000000 */
[----:B------:R-:W-:Y:S01]  /*2850*/  LOP3.LUT R9, R9, R0, RZ, 0x3c, !PT ;  /* 0x0000000009097212 */ /* 0x000fe200078e3cff */
[----:B------:R-:W-:Y:S06]  /*2860*/  @P3 BRA `(.L_x_43) ;  /* 0xfffffffc002c3947 */ /* 0x000fec000383ffff */
[----:B------:R-:W-:Y:S01]  /*2870*/  ULEA UR5, UR6, UR37, 0x3 ;  /* 0x0000002506057291 */ /* 0x000fe2000f8e18ff */
[----:B------:R-:W-:-:S08]  /*2880*/  SHF.L.U32 R3, R12, 0x1f, RZ ;  /* 0x0000001f0c037819 */ /* 0x000fd000000006ff */
[----:B------:R-:W1:Y:S02]  /*2890*/  SYNCS.PHASECHK.TRANS64 P0, [UR5+0x90], R3 ;  /* 0x00009003ff0075a7 */ /* 0x000e640008001005 */
[----:B-1----:R-:W-:Y:S05]  /*28a0*/  @P0 BRA `(.L_x_44) ;  /* 0x0000000000080947 */ /* 0x002fea0003800000 */
[----:B------:R-:W1:Y:S02]  /*28b0*/  SYNCS.PHASECHK.TRANS64.TRYWAIT P0, [UR5+0x90], R3 ;  /* 0x00009003ff0075a7 */ /* 0x000e640008001105 */
[----:B-1----:R-:W-:Y:S05]  /*28c0*/  @!P0 BRA `(.L_x_45) ;  /* 0x0000005800008947 */ /* 0x002fea0003800000 */
.L_x_44:
[----:B------:R-:W-:-:S04]  /*28d0*/  UIADD3 UR4, UPT, UPT, UR6, 0x1, URZ ;  /* 0x0000000106047890 */ /* 0x000fc8000fffe0ff */
[----:B------:R-:W-:-:S04]  /*28e0*/  UISETP.NE.AND UP0, UPT, UR4, 0x2, UPT ;  /* 0x000000020400788c */ /* 0x000fc8000bf05270 */
[----:B------:R-:W-:Y:S02]  /*28f0*/  USEL UR7, URZ, 0x1, UP0 ;  /* 0x00000001ff077887 */ /* 0x000fe40008000000 */
[----:B------:R-:W-:-:S04]  /*2900*/  USEL UR4, UR4, URZ, UP0 ;  /* 0x000000ff04047287 */ /* 0x000fc80008000000 */
[----:B------:R-:W-:Y:S01]  /*2910*/  ULEA UR4, UR4, UR37, 0x3 ;  /* 0x0000002504047291 */ /* 0x000fe2000f8e18ff */
[----:B-1----:R-:W-:-:S04]  /*2920*/  LOP3.LUT R3, R12, UR7, RZ, 0x3c, !PT ;  /* 0x000000070c037c12 */ /* 0x002fc8000f8e3cff */
[----:B------:R-:W-:-:S04]  /*2930*/  SHF.L.U32 R0, R3, 0x1f, RZ ;  /* 0x0000001f03007819 */ /* 0x000fc800000006ff */
[----:B------:R-:W1:Y:S02]  /*2940*/  SYNCS.PHASECHK.TRANS64 P0, [UR4+0x90], R0 ;  /* 0x00009000ff0075a7 */ /* 0x000e640008001004 */
[----:B-1----:R-:W-:Y:S05]  /*2950*/  @P0 EXIT ;  /* 0x000000000000094d */ /* 0x002fea0003800000 */
[----:B------:R-:W-:Y:S02]  /*2960*/  SHF.L.U32 R3, R3, 0x1f, RZ ;  /* 0x0000001f03037819 */ /* 0x000fe400000006ff */
[----:B------:R-:W-:-:S07]  /*2970*/  MOV R0, UR4 ;  /* 0x0000000400007c02 */ /* 0x000fce0008000f00 */
.L_x_46:
[----:B-1----:R1:W2:Y:S02]  /*2980*/  SYNCS.PHASECHK.TRANS64.TRYWAIT P0, [R0+URZ+0x90], R3 ;  /* 0x00009003000075a7 */ /* 0x0022a400080011ff */
[----:B--2---:R-:W-:Y:S05]  /*2990*/  @!P0 NANOSLEEP.SYNCS 0x989680 ;  /* 0x009896800000895d */ /* 0x004fea0003900000 */
[----:B------:R-:W2:Y:S02]  /*29a0*/  @!P0 SYNCS.PHASECHK.TRANS64 P0, [R0+URZ+0x90], R3 ;  /* 0x00009003000085a7 */ /* 0x000ea400080010ff */
[----:B--2---:R-:W-:Y:S05]  /*29b0*/  @P0 EXIT ;  /* 0x000000000000094d */ /* 0x004fea0003800000 */
[----:B------:R-:W-:Y:S05]  /*29c0*/  BRA `(.L_x_46) ;  /* 0xfffffffc00ec7947 */ /* 0x000fea000383ffff */
.L_x_39:
[----:B------:R-:W-:-:S09]  /*29d0*/  UISETP.NE.AND UP1, UPT, UR8, URZ, UPT ;  /* 0x000000ff0800728c */ /* 0x000fd2000bf25270 */
[----:B------:R-:W-:Y:S05]  /*29e0*/  BRA.U UP1, `(.L_x_47) ;  /* 0x0000000d01cc7547 */ /* 0x000fea000b800000 */
[----:B------:R-:W-:Y:S01]  /*29f0*/  UMOV UR4, 0x40 ;  /* 0x0000004000047882 */ /* 0x000fe20000000000 */
[----:B------:R-:W-:Y:S01]  /*2a00*/  NOP ;  /* 0x0000000000007918 */ /* 0x000fe20000000000 */
[----:B------:R-:W-:Y:S01]  /*2a10*/  ULEA UR4, UR37, UR4, 0x18 ;  /* 0x0000000425047291 */ /* 0x000fe2000f8ec0ff */
[----:B------:R-:W-:Y:S02]  /*2a20*/  UMOV UR5, 0x400 ;  /* 0x0000040000057882 */ /* 0x000fe40000000000 */
[----:B------:R-:W-:-:S06]  /*2a30*/  ULEA UR37, UR37, UR5, 0x18 ;  /* 0x0000000525257291 */ /* 0x000fcc000f8ec0ff */
[----:B------:R-:W1:Y:S02]  /*2a40*/  LDS.U8 R0, [UR4+0x1c] ;  /* 0x00001c04ff007984 */ /* 0x000e640008000000 */
[----:B-1----:R-:W-:-:S13]  /*2a50*/  ISETP.NE.AND P0, PT, R0, RZ, PT ;  /* 0x000000ff0000720c */ /* 0x002fda0003f05270 */
[----:B------:R-:W-:Y:S05]  /*2a60*/  @P0 BRA `(.L_x_48) ;  /* 0x0000000000580947 */ /* 0x000fea0003800000 */
[----:B------:R-:W-:-:S13]  /*2a70*/  ELECT P0, URZ, PT ;  /* 0x0000000000ff782f */ /* 0x000fda0003800000 */
[----:B------:R-:W-:Y:S05]  /*2a80*/  @!P0 BRA `(.L_x_49) ;  /* 0x0000000000608947 */ /* 0x000fea0003800000 */
[----:B------:R-:W-:Y:S01]  /*2a90*/  UMOV UR5, 0x10 ;  /* 0x0000001000057882 */ /* 0x000fe20000000000 */
[----:B------:R-:W-:Y:S01]  /*2aa0*/  HFMA2 R0, -RZ, RZ, 0, 5.9604644775390625e-08 ;  /* 0x00000001ff007431 */ /* 0x000fe200000001ff */
[----:B------:R-:W-:-:S03]  /*2ab0*/  MOV R2, 0xffff ;  /* 0x0000ffff00027802 */ /* 0x000fc60000000f00 */
[----:B------:R-:W-:Y:S04]  /*2ac0*/  DEPBAR.LE SB1, 0x36 ;  /* 0x00009d800000791a */ /* 0x000fe80000000000 */
[----:B------:R-:W1:Y:S02]  /*2ad0*/  UTCATOMSWS.FIND_AND_SET.ALIGN UP0, UR5, UR5 ;  /* 0x00000005000575e3 */ /* 0x000e640008000800 */
[----:B-1----:R-:W-:Y:S01]  /*2ae0*/  MOV R3, UR5 ;  /* 0x0000000500037c02 */ /* 0x002fe20008000f00 */
[----:B------:R-:W-:Y:S06]  /*2af0*/  BRA.U UP0, `(.L_x_50) ;  /* 0x0000000100187547 */ /* 0x000fec000b800000 */
.L_x_51:
[----:B------:R-:W-:Y:S05]  /*2b00*/  NANOSLEEP 0x64 ;  /* 0x000000640000795d */ /* 0x000fea0003800000 */
[----:B------:R-:W-:-:S05]  /*2b10*/  UMOV UR5, 0x10 ;  /* 0x0000001000057882 */ /* 0x000fca0000000000 */
[----:B------:R-:W-:Y:S04]  /*2b20*/  DEPBAR.LE SB1, 0x36 ;  /* 0x00009d800000791a */ /* 0x000fe80000000000 */
[----:B------:R-:W1:Y:S02]  /*2b30*/  UTCATOMSWS.FIND_AND_SET.ALIGN UP0, UR5, UR5 ;  /* 0x00000005000575e3 */ /* 0x000e640008000800 */
[----:B-1----:R-:W-:Y:S01]  /*2b40*/  MOV R3, UR5 ;  /* 0x0000000500037c02 */ /* 0x002fe20008000f00 */
[----:B------:R-:W-:Y:S05]  /*2b50*/  BRA.U !UP0, `(.L_x_51) ;  /* 0xfffffffd08e87547 */ /* 0x000fea000b83ffff */
.L_x_50:
[-C--:B------:R-:W-:Y:S02]  /*2b60*/  SHF.L.U32 R2, R2, R3.reuse, RZ ;  /* 0x0000000302027219 */ /* 0x080fe400000006ff */
[----:B------:R-:W-:Y:S01]  /*2b70*/  SHF.L.U32 R0, R0, R3, RZ ;  /* 0x0000000300007219 */ /* 0x000fe200000006ff */
[----:B------:R-:W-:Y:S02]  /*2b80*/  IMAD.SHL.U32 R3, R3, 0x20, RZ ;  /* 0x0000002003037824 */ /* 0x000fe400078e00ff */
[----:B------:R1:W-:Y:S04]  /*2b90*/  ATOMS.OR RZ, [UR4+0x14], R2 ;  /* 0x00001402ffff798c */ /* 0x0003e8000b000004 */
[----:B------:R1:W-:Y:S04]  /*2ba0*/  ATOMS.OR RZ, [UR4+0x18], R0 ;  /* 0x00001800ffff798c */ /* 0x0003e8000b000004 */
[----:B------:R1:W-:Y:S01]  /*2bb0*/  STS [UR37+0x130], R3 ;  /* 0x00013003ff007988 */ /* 0x0003e20008000825 */
[----:B------:R-:W-:Y:S05]  /*2bc0*/  BRA `(.L_x_49) ;  /* 0x0000000000107947 */ /* 0x000fea0003800000 */
.L_x_48:
[----:B------:R-:W-:Y:S02]  /*2bd0*/  MOV R0, 0xffffffff ;  /* 0xffffffff00007802 */ /* 0x000fe40000000f00 */
[----:B------:R-:W-:-:S03]  /*2be0*/  MOV R2, 0x2c10 ;  /* 0x00002c1000027802 */ /* 0x000fc60000000f00 */
[----:B------:R1:W-:Y:S04]  /*2bf0*/  STS [UR37+0x130], R0 ;  /* 0x00013000ff007988 */ /* 0x0003e80008000825 */
[----:B-1-3-5:R-:W-:Y:S05]  /*2c00*/  CALL.REL.NOINC `($__internal_1_$__cuda_sm10x_tcgen05_guardrail_trap_phase_invalid_during_alloc) ;  /* 0x0000005c00487944 */ /* 0x02afea0003c00000 */
.L_x_49:
[----:B------:R-:W-:Y:S05]  /*2c10*/  WARPSYNC.ALL ;  /* 0x0000000000007948 */ /* 0x000fea0003800000 */
[----:B------:R-:W2:Y:S01]  /*2c20*/  S2UR UR5, SR_CgaCtaId ;  /* 0x00000000000579c3 */ /* 0x000ea20000008800 */
[----:B------:R-:W-:Y:S01]  /*2c30*/  UMOV UR4, 0x400 ;  /* 0x0000040000047882 */ /* 0x000fe20000000000 */
[----:B------:R-:W-:-:S06]  /*2c40*/  NOP ;  /* 0x0000000000007918 */ /* 0x000fcc0000000000 */
[----:B------:R-:W-:Y:S06]  /*2c50*/  BAR.ARV 0x6, 0xa0 ;  /* 0x0182800000007b1d */ /* 0x000fec0000002000 */
[----:B------:R-:W4:Y:S01]  /*2c60*/  LDCU UR7, c[0x0][0x38c] ;  /* 0x00007180ff0777ac */ /* 0x000f220008000800 */
[----:B------:R-:W-:Y:S01]  /*2c70*/  IMAD.MOV.U32 R11, RZ, RZ, 0x1 ;  /* 0x00000001ff0b7424 */ /* 0x000fe200078e00ff */
[----:B------:R-:W-:Y:S01]  /*2c80*/  CS2R R8, SRZ ;  /* 0x0000000000087805 */ /* 0x000fe2000001ff00 */
[----:B------:R-:W-:Y:S01]  /*2c90*/  IMAD.MOV.U32 R10, RZ, RZ, RZ ;  /* 0x000000ffff0a7224 */ /* 0x000fe200078e00ff */
[----:B------:R-:W3:Y:S01]  /*2ca0*/  LDCU UR6, c[0x0][0x38c] ;  /* 0x00007180ff0677ac */ /* 0x000ee20008000800 */
[----:B------:R-:W-:Y:S01]  /*2cb0*/  UMOV UR15, URZ ;  /* 0x000000ff000f7c82 */ /* 0x000fe20008000000 */
[----:B------:R-:W-:Y:S01]  /*2cc0*/  UMOV UR14, URZ ;  /* 0x000000ff000e7c82 */ /* 0x000fe20008000000 */
[----:B--2---:R-:W-:Y:S01]  /*2cd0*/  ULEA UR5, UR5, UR4, 0x18 ;  /* 0x0000000405057291 */ /* 0x004fe2000f8ec0ff */
[----:B------:R-:W-:Y:S01]  /*2ce0*/  UMOV UR24, 0x0 ;  /* 0x0000000000187882 */ /* 0x000fe20000000000 */
[----:B------:R-:W-:-:S02]  /*2cf0*/  UMOV UR25, 0x4200010 ;  /* 0x0420001000197882 */ /* 0x000fc40000000000 */
[----:B------:R-:W-:Y:S02]  /*2d00*/  UIADD3 UR10, UPT, UPT, UR5, 0x4400, URZ ;  /* 0x00004400050a7890 */ /* 0x000fe4000fffe0ff */
[----:B------:R-:W-:Y:S02]  /*2d10*/  UIADD3 UR11, UPT, UPT, UR5, 0xa400, URZ ;  /* 0x0000a400050b7890 */ /* 0x000fe4000fffe0ff */
[----:B----4-:R-:W-:Y:S01]  /*2d20*/  UIADD3 UR7, UPT, UPT, UR7, 0x3f, URZ ;  /* 0x0000003f07077890 */ /* 0x010fe2000fffe0ff */
[----:B-1----:R-:W1:Y:S01]  /*2d30*/  LDS R0, [UR5+0x130] ;  /* 0x00013005ff007984 */ /* 0x002e620008000800 */
[----:B------:R-:W-:Y:S02]  /*2d40*/  USHF.R.U32.HI UR10, URZ, 0x4, UR10 ;  /* 0x00000004ff0a7899 */ /* 0x000fe4000801160a */
[----:B------:R-:W-:Y:S02]  /*2d50*/  USHF.R.S32.HI UR4, URZ, 0x1f, UR7 ;  /* 0x0000001fff047899 */ /* 0x000fe40008011407 */
[----:B------:R-:W-:-:S02]  /*2d60*/  USHF.R.U32.HI UR11, URZ, 0x4, UR11 ;  /* 0x00000004ff0b7899 */ /* 0x000fc4000801160b */
[----:B------:R-:W-:Y:S02]  /*2d70*/  ULEA.HI UR4, UR4, UR7, URZ, 0x6 ;  /* 0x0000000704047291 */ /* 0x000fe4000f8f30ff */
[----:B------:R-:W-:Y:S02]  /*2d80*/  ULOP3.LUT UR10, UR10, 0x3fff, URZ, 0xc0, !UPT ;  /* 0x00003fff0a0a7892 */ /* 0x000fe4000f8ec0ff */
[----:B------:R-:W-:Y:S02]  /*2d90*/  USHF.R.S32.HI UR4, URZ, 0x6, UR4 ;  /* 0x00000006ff047899 */ /* 0x000fe40008011404 */
[----:B------:R-:W-:Y:S02]  /*2da0*/  ULOP3.LUT UR11, UR11, 0x3fff, URZ, 0xc0, !UPT ;  /* 0x00003fff0b0b7892 */ /* 0x000fe4000f8ec0ff */
[----:B------:R-:W-:Y:S01]  /*2db0*/  UISETP.LT.AND UP0, UPT, UR4, 0x1, UPT ;  /* 0x000000010400788c */ /* 0x000fe2000bf01270 */
[----:B------:R-:W-:Y:S01]  /*2dc0*/  UMOV UR22, 0x0 ;  /* 0x0000000000167882 */ /* 0x000fe20000000000 */
[----:B------:R-:W-:-:S02]  /*2dd0*/  UMOV UR23, 0x4200010 ;  /* 0x0420001000177882 */ /* 0x000fc40000000000 */
[----:B------:R-:W-:Y:S02]  /*2de0*/  USEL UR9, UR4, 0x1, !UP0 ;  /* 0x0000000104097887 */ /* 0x000fe4000c000000 */
[----:B------:R-:W-:Y:S02]  /*2df0*/  ULOP3.LUT UR10, UR10, 0x10000, URZ, 0xfc, !UPT ;  /* 0x000100000a0a7892 */ /* 0x000fe4000f8efcff */
[----:B------:R-:W-:Y:S02]  /*2e00*/  ULOP3.LUT UR11, UR11, 0x10000, URZ, 0xfc, !UPT ;  /* 0x000100000b0b7892 */ /* 0x000fe4000f8efcff */
[----:B------:R-:W-:Y:S02]  /*2e10*/  UIADD3 UR9, UPT, UPT, -UR9, URZ, URZ ;  /* 0x000000ff09097290 */ /* 0x000fe4000fffe1ff */
[----:B---3--:R-:W-:Y:S01]  /*2e20*/  UISETP.GE.AND UP3, UPT, UR6, 0x1, UPT ;  /* 0x000000010600788c */ /* 0x008fe2000bf66270 */
[----:B------:R-:W-:Y:S01]  /*2e30*/  UMOV UR20, 0x0 ;  /* 0x0000000000147882 */ /* 0x000fe20000000000 */
[----:B------:R-:W-:Y:S01]  /*2e40*/  UMOV UR21, 0x4200010 ;  /* 0x0420001000157882 */ /* 0x000fe20000000000 */
[----:B------:R-:W-:Y:S01]  /*2e50*/  UMOV UR18, 0x0 ;  /* 0x0000000000127882 */ /* 0x000fe20000000000 */
[----:B------:R-:W-:Y:S01]  /*2e60*/  UMOV UR19, 0x4200010 ;  /* 0x0420001000137882 */ /* 0x000fe20000000000 */
[----:B-1----:R-:W-:-:S15]  /*2e70*/  R2UR UR16, R0 ;  /* 0x00000000001072ca */ /* 0x002fde00000e0000 */
.L_x_58:
[----:B------:R-:W-:Y:S02]  /*2e80*/  LEA R0, R10, UR5, 0x3 ;  /* 0x000000050a007c11 */ /* 0x000fe4000f8e18ff */
[----:B------:R-:W-:Y:S02]  /*2e90*/  SHF.L.U32 R5, R9, 0x1f, RZ ;  /* 0x0000001f09057819 */ /* 0x000fe400000006ff */
[----:B------:R-:W-:Y:S01]  /*2ea0*/  PLOP3.LUT P0, PT, PT, PT, UP3, 0x80, 0x8 ;  /* 0x000000000008781c */ /* 0x000fe20003f0f038 */
[----:B------:R-:W-:Y:S01]  /*2eb0*/  VIADD R3, R0, 0x90 ;  /* 0x0000009000037836 */ /* 0x000fe20000000000 */
[----:B-1----:R-:W1:Y:S02]  /*2ec0*/  SYNCS.PHASECHK.TRANS64.TRYWAIT P1, [R0+URZ+0x80], R5 ;  /* 0x00008005000075a7 */ /* 0x002e6400080211ff */
[----:B-1-3--:R-:W-:Y:S09]  /*2ed0*/  @!P1 BRA `(.L_x_52) ;  /* 0x0000005000949947 */ /* 0x00aff20003800000 */
.L_x_143:
[----:B------:R-:W-:Y:S01]  /*2ee0*/  LEA R4, R10, UR5, 0x4 ;  /* 0x000000050a047c11 */ /* 0x000fe2000f8e20ff */
[----:B------:R-:W-:Y:S01]  /*2ef0*/  @UP3 ULEA UR6, UR14, UR5, 0x3 ;  /* 0x000000050e063291 */ /* 0x000fe2000f8e18ff */
[----:B------:R-:W-:Y:S01]  /*2f00*/  PLOP3.LUT P2, PT, PT, PT, PT, 0x80, 0x8 ;  /* 0x000000000008781c */ /* 0x000fe20003f4f070 */
[----:B------:R-:W-:Y:S01]  /*2f10*/  ULEA UR7, UR15, UR5, 0x3 ;  /* 0x000000050f077291 */ /* 0x000fe2000f8e18ff */
[----:B------:R-:W-:Y:S02]  /*2f20*/  PRMT R3, RZ, 0x654, R3 ;  /* 0x00000654ff037816 */ /* 0x000fe40000000003 */
[----:B-1----:R-:W1:Y:S01]  /*2f30*/  LDS.128 R4, [R4+0x110] ;  /* 0x0001100004047984 */ /* 0x002e620000000c00 */
[----:B------:R-:W-:Y:S02]  /*2f40*/  @P0 SHF.L.U32 R2, R8, 0x1f, RZ ;  /* 0x0000001f08020819 */ /* 0x000fe400000006ff */
[----:B------:R-:W-:Y:S01]  /*2f50*/  SHF.L.U32 R0, R11, 0x1f, RZ ;  /* 0x0000001f0b007819 */ /* 0x000fe200000006ff */
[----:B------:R-:W-:Y:S01]  /*2f60*/  @!PT LDS RZ, [RZ] ;  /* 0x00000000fffff984 */ /* 0x000fe20000000800 */
[----:B------:R-:W-:Y:S01]  /*2f70*/  @!PT LDS RZ, [RZ] ;  /* 0x00000000fffff984 */ /* 0x000fe20000000800 */
[----:B------:R-:W-:Y:S01]  /*2f80*/  @!PT LDS RZ, [RZ] ;  /* 0x00000000fffff984 */ /* 0x000fe20000000800 */
[----:B------:R-:W-:Y:S01]  /*2f90*/  @!PT LDS RZ, [RZ] ;  /* 0x00000000fffff984 */ /* 0x000fe20000000800 */
[----:B------:R2:W-:Y:S06]  /*2fa0*/  MEMBAR.ALL.CTA ;  /* 0x0000000000007992 */ /* 0x0005ec0000008000 */
[----:B--2---:R-:W2:Y:S02]  /*2fb0*/  FENCE.VIEW.ASYNC.S ;  /* 0x00000000000073c6 */ /* 0x004ea40000000000 */
[----:B--2---:R2:W-:Y:S01]  /*2fc0*/  SYNCS.ARRIVE.TRANS64.RED.A1T0 RZ, [R3+URZ], RZ ;  /* 0x000000ff03ff79a7 */ /* 0x0045e200081004ff */
[----:B------:R2:W3:Y:S01]  /*2fd0*/  @P0 SYNCS.PHASECHK.TRANS64.TRYWAIT P2, [UR6], R2 ;  /* 0x00000002ff0005a7 */ /* 0x0004e20008041106 */
[----:B------:R-:W-:Y:S01]  /*2fe0*/  ULEA.HI UR6, UR15, UR15, URZ, 0x1 ;  /* 0x0000000f0f067291 */ /* 0x000fe2000f8f08ff */
[----:B-1----:R-:W-:-:S03]  /*2ff0*/  LOP3.LUT P1, RZ, R6, 0x1, RZ, 0xc0, !PT ;  /* 0x0000000106ff7812 */ /* 0x002fc6000782c0ff */
[----:B------:R-:W-:Y:S02]  /*3000*/  USHF.L.U32 UR8, UR6, 0x6, URZ ;  /* 0x0000000606087899 */ /* 0x000fe400080006ff */
[----:B------:R-:W-:Y:S02]  /*3010*/  ULOP3.LUT UR6, UR6, 0xffe, URZ, 0xc0, !UPT ;  /* 0x00000ffe06067892 */ /* 0x000fe4000f8ec0ff */
[----:B------:R-:W-:Y:S02]  /*3020*/  ULOP3.LUT UR8, UR8, 0xffffff80, URZ, 0xc0, !UPT ;  /* 0xffffff8008087892 */ /* 0x000fe4000f8ec0ff */
[----:B------:R-:W-:Y:S02]  /*3030*/  UIADD3 UR6, UPT, UPT, -UR6, UR15, URZ ;  /* 0x0000000f06067290 */ /* 0x000fe4000fffe1ff */
[----:B------:R-:W-:Y:S01]  /*3040*/  UIADD3 UR8, UPT, UPT, UR16, UR8, URZ ;  /* 0x0000000810087290 */ /* 0x000fe2000fffe0ff */
[----:B------:R-:W1:Y:S03]  /*3050*/  SYNCS.PHASECHK.TRANS64.TRYWAIT P0, [UR7+0xc0], R0 ;  /* 0x0000c000ff0075a7 */ /* 0x000e660008001107 */
[----:B------:R-:W-:Y:S01]  /*3060*/  ULEA UR8, UR6, UR8, 0x14 ;  /* 0x0000000806087291 */ /* 0x000fe2000f8ea0ff */
[----:B-123--:R-:W-:Y:S11]  /*3070*/  @!P0 BRA `(.L_x_53) ;  /* 0x0000005000408947 */ /* 0x00eff60003800000 */
.L_x_145:
[----:B------:R-:W-:Y:S01]  /*3080*/  IADD3 R10, PT, PT, R10, 0x1, RZ ;  /* 0x000000010a0a7810 */ /* 0x000fe20007ffe0ff */
[----:B------:R-:W-:Y:S06]  /*3090*/  BRA.U !UP3, `(.L_x_54) ;  /* 0x000000010bc07547 */ /* 0x000fec000b800000 */
[----:B------:R-:W-:Y:S01]  /*30a0*/  UPLOP3.LUT UP4, UPT, UPT, UPT, UPT, 0x40, 0x4 ;  /* 0x000000000004789c */ /* 0x000fe20003f8e870 */
[----:B------:R-:W-:Y:S01]  /*30b0*/  UMOV UR13, UR9 ;  /* 0x00000009000d7c82 */ /* 0x000fe20008000000 */
[----:B------:R-:W-:Y:S01]  /*30c0*/  UMOV UR12, UR4 ;  /* 0x00000004000c7c82 */ /* 0x000fe20008000000 */
[----:B------:R-:W-:-:S08]  /*30d0*/  UMOV UR17, UR14 ;  /* 0x0000000e00117c82 */ /* 0x000fd00008000000 */
.L_x_57:
[----:B------:R-:W-:Y:S02]  /*30e0*/  UIADD3 UR13, UPT, UPT, UR13, 0x1, URZ ;  /* 0x000000010d0d7890 */ /* 0x000fe4000fffe0ff */
[----:B--2---:R-:W-:Y:S02]  /*30f0*/  ULEA UR6, UR17, UR5, 0x3 ;  /* 0x0000000511067291 */ /* 0x004fe4000f8e18ff */
[----:B------:R-:W-:Y:S01]  /*3100*/  UISETP.NE.AND UP0, UPT, UR13, URZ, UPT ;  /* 0x000000ff0d00728c */ /* 0x000fe2000bf05270 */
[----:B---3--:R-:W-:Y:S10]  /*3110*/  @P2 BRA `(.L_x_55) ;  /* 0x00000000000c2947 */ /* 0x008ff40003800000 */
[----:B-1----:R-:W-:Y:S04]  /*3120*/  SHF.L.U32 R3, R8, 0x1f, RZ ;  /* 0x0000001f08037819 */ /* 0x002fe800000006ff */
[----:B------:R-:W1:Y:S02]  /*3130*/  SYNCS.PHASECHK.TRANS64.TRYWAIT P0, [UR6], R3 ;  /* 0x00000003ff0075a7 */ /* 0x000e640008001106 */
[----:B-1----:R-:W-:Y:S05]  /*3140*/  @!P0 BRA `(.L_x_56) ;  /* 0x0000005000248947 */ /* 0x002fea0003800000 */
.L_x_55:
[----:B------:R-:W-:Y:S01]  /*3150*/  UISETP.NE.AND UP1, UPT, UR12, 0x1, UPT ;  /* 0x000000010c00788c */ /* 0x000fe2000bf25270 */
[----:B------:R-:W-:Y:S01]  /*3160*/  PLOP3.LUT P2, PT, PT, PT, PT, 0x80, 0x8 ;  /* 0x000000000008781c */ /* 0x000fe20003f4f070 */
[----:B------:R-:W-:Y:S02]  /*3170*/  UIADD3 UR14, UPT, UPT, UR17, 0x1, URZ ;  /* 0x00000001110e7890 */ /* 0x000fe4000fffe0ff */
[----:B------:R-:W-:Y:S02]  /*3180*/  ULEA UR28, UR17, UR11, 0xa ;  /* 0x0000000b111c7291 */ /* 0x000fe4000f8e50ff */
[----:B------:R-:W-:Y:S01]  /*3190*/  UISETP.NE.AND UP2, UPT, UR14, 0x3, UPT ;  /* 0x000000030e00788c */ /* 0x000fe2000bf45270 */
[----:B------:R-:W-:Y:S01]  /*31a0*/  PLOP3.LUT P0, PT, PT, PT, UP1, 0x80, 0x8 ;  /* 0x000000000008781c */ /* 0x000fe20003f0f018 */
[----:B------:R-:W-:Y:S02]  /*31b0*/  UIADD3 UR40, UPT, UPT, UR28, 0x2, URZ ;  /* 0x000000021c287890 */ /* 0x000fe4000fffe0ff */
[----:B------:R-:W-:Y:S02]  /*31c0*/  USEL UR27, URZ, 0x1, UP2 ;  /* 0x00000001ff1b7887 */ /* 0x000fe40009000000 */
[----:B------:R-:W-:Y:S02]  /*31d0*/  USEL UR14, UR14, URZ, UP2 ;  /* 0x000000ff0e0e7287 */ /* 0x000fe40009000000 */
[----:B------:R-:W-:Y:S02]  /*31e0*/  UIADD3 UR36, UPT, UPT, UR28, 0x4, URZ ;  /* 0x000000041c247890 */ /* 0x000fe4000fffe0ff */
[----:B------:R-:W-:Y:S01]  /*31f0*/  @UP1 ULEA UR26, UR14, UR5, 0x3 ;  /* 0x000000050e1a1291 */ /* 0x000fe2000f8e18ff */
[----:B------:R-:W-:Y:S01]  /*3200*/  LOP3.LUT R8, R8, UR27, RZ, 0x3c, !PT ;  /* 0x0000001b08087c12 */ /* 0x000fe2000f8e3cff */
[----:B------:R-:W-:Y:S02]  /*3210*/  UIADD3 UR32, UPT, UPT, UR28, 0x6, URZ ;  /* 0x000000061c207890 */ /* 0x000fe4000fffe0ff */
[----:B------:R-:W-:Y:S01]  /*3220*/  UIADD3 UR6, UPT, UPT, UR6, 0x18, URZ ;  /* 0x0000001806067890 */ /* 0x000fe2000fffe0ff */
[----:B-1----:R-:W-:Y:S01]  /*3230*/  @P0 SHF.L.U32 R0, R8, 0x1f, RZ ;  /* 0x0000001f08000819 */ /* 0x002fe200000006ff */
[----:B------:R-:W-:Y:S01]  /*3240*/  UIADD3 UR12, UPT, UPT, UR12, -0x1, URZ ;  /* 0xffffffff0c0c7890 */ /* 0x000fe2000fffe0ff */
[----:B------:R-:W-:Y:S02]  /*3250*/  UMOV UR29, 0x40004040 ;  /* 0x40004040001d7882 */ /* 0x000fe40000000000 */
[----:B------:R2:W3:Y:S01]  /*3260*/  @P0 SYNCS.PHASECHK.TRANS64.TRYWAIT P2, [UR26], R0 ;  /* 0x00000000ff0005a7 */ /* 0x0004e2000804111a */
[----:B------:R-:W-:Y:S01]  /*3270*/  ULEA UR26, UR17, UR10, 0x9 ;  /* 0x0000000a111a7291 */ /* 0x000fe2000f8e48ff */
[----:B------:R-:W-:Y:S01]  /*3280*/  UMOV UR27, 0x40004040 ;  /* 0x40004040001b7882 */ /* 0x000fe20000000000 */
[----:B------:R-:W-:Y:S02]  /*3290*/  UMOV UR41, 0x40004040 ;  /* 0x4000404000297882 */ /* 0x000fe40000000000 */
[----:B------:R-:W-:Y:S02]  /*32a0*/  UIADD3 UR38, UPT, UPT, UR26, 0x2, URZ ;  /* 0x000000021a267890 */ /* 0x000fe4000fffe0ff */
[----:B------:R-:W-:Y:S02]  /*32b0*/  UIADD3 UR34, UPT, UPT, UR26, 0x4, URZ ;  /* 0x000000041a227890 */ /* 0x000fe4000fffe0ff */
[----:B------:R-:W-:Y:S01]  /*32c0*/  UIADD3 UR30, UPT, UPT, UR26, 0x6, URZ ;  /* 0x000000061a1e7890 */ /* 0x000fe2000fffe0ff */
[----:B------:R2:W-:Y:S01]  /*32d0*/  UTCHMMA gdesc[UR26], gdesc[UR28], tmem[UR8], tmem[UR24], idesc[UR25], UP4 ;  /* 0x00ff181c1a0075ea */ /* 0x0005e2000a000008 */
[----:B------:R-:W-:Y:S01]  /*32e0*/  UPLOP3.LUT UP4, UPT, UPT, UPT, UPT, 0x80, 0x8 ;  /* 0x000000000008789c */ /* 0x000fe20003f8f070 */
[----:B------:R-:W-:Y:S01]  /*32f0*/  UMOV UR39, 0x40004040 ;  /* 0x4000404000277882 */ /* 0x000fe20000000000 */
[----:B------:R-:W-:Y:S01]  /*3300*/  UMOV UR37, 0x40004040 ;  /* 0x4000404000257882 */ /* 0x000fe20000000000 */
[----:B------:R2:W-:Y:S01]  /*3310*/  UTCHMMA gdesc[UR38], gdesc[UR40], tmem[UR8], tmem[UR22], idesc[UR23], UPT ;  /* 0x00ff1628260075ea */ /* 0x0005e2000b800008 */
[----:B------:R-:W-:Y:S01]  /*3320*/  UMOV UR35, 0x40004040 ;  /* 0x4000404000237882 */ /* 0x000fe20000000000 */
[----:B------:R-:W-:Y:S01]  /*3330*/  UMOV UR33, 0x40004040 ;  /* 0x4000404000217882 */ /* 0x000fe20000000000 */
[----:B------:R-:W-:Y:S01]  /*3340*/  UMOV UR31, 0x40004040 ;  /* 0x40004040001f7882 */ /* 0x000fe20000000000 */
[----:B------:R2:W-:Y:S01]  /*3350*/  UTCHMMA gdesc[UR34], gdesc[UR36], tmem[UR8], tmem[UR20], idesc[UR21], UPT ;  /* 0x00ff1424220075ea */ /* 0x0005e2000b800008 */
[----:B------:R2:W-:Y:S01]  /*3360*/  UTCHMMA gdesc[UR30], gdesc[UR32], tmem[UR8], tmem[UR18], idesc[UR19], UPT ;  /* 0x00ff12201e0075ea */ /* 0x0005e2000b800008 */
[----:B------:R2:W-:Y:S01]  /*3370*/  UTCBAR [UR6], URZ ;  /* 0x000000ff060073e9 */ /* 0x0005e200080000ff */
[----:B------:R-:W-:Y:S01]  /*3380*/  UMOV UR17, UR14 ;  /* 0x0000000e00117c82 */ /* 0x000fe20008000000 */
[----:B------:R-:W-:Y:S05]  /*3390*/  BRA.U UP0, `(.L_x_57) ;  /* 0xfffffffd00507547 */ /* 0x000fea000b83ffff */
.L_x_54:
[----:B------:R-:W-:Y:S01]  /*33a0*/  UIADD3 UR15, UPT, UPT, UR15, 0x1, URZ ;  /* 0x000000010f0f7890 */ /* 0x000fe2000fffe0ff */
[C---:B------:R-:W-:Y:S01]  /*33b0*/  ISETP.NE.AND P0, PT, R10.reuse, 0x2, PT ;  /* 0x000000020a00780c */ /* 0x040fe20003f05270 */
[----:B------:R-:W-:Y:S02]  /*33c0*/  UIADD3 UR7, UPT, UPT, UR7, 0xa0, URZ ;  /* 0x000000a007077890 */ /* 0x000fe4000fffe0ff */
[----:B------:R-:W-:Y:S01]  /*33d0*/  UISETP.NE.AND UP0, UPT, UR15, 0x4, UPT ;  /* 0x000000040f00788c */ /* 0x000fe2000bf05270 */
[----:B-12---:R-:W-:Y:S02]  /*33e0*/  SEL R0, RZ, 0x1, P0 ;  /* 0x00000001ff007807 */ /* 0x006fe40000000000 */
[----:B------:R-:W-:Y:S01]  /*33f0*/  SEL R10, R10, RZ, P0 ;  /* 0x000000ff0a0a7207 */ /* 0x000fe20000000000 */
[----:B------:R-:W-:Y:S01]  /*3400*/  USEL UR6, URZ, 0x1, UP0 ;  /* 0x00000001ff067887 */ /* 0x000fe20008000000 */
[----:B------:R-:W-:Y:S01]  /*3410*/  LOP3.LUT R9, R9, R0, RZ, 0x3c, !PT ;  /* 0x0000000009097212 */ /* 0x000fe200078e3cff */
[----:B------:R-:W-:Y:S01]  /*3420*/  USEL UR15, UR15, URZ, UP0 ;  /* 0x000000ff0f0f7287 */ /* 0x000fe20008000000 */
[----:B------:R1:W-:Y:S03]  /*3430*/  UTCBAR [UR7], URZ ;  /* 0x000000ff070073e9 */ /* 0x0003e600080000ff */
[----:B------:R-:W-:Y:S01]  /*3440*/  LOP3.LUT R11, R11, UR6, RZ, 0x3c, !PT ;  /* 0x000000060b0b7c12 */ /* 0x000fe2000f8e3cff */
[----:B------:R-:W-:Y:S07]  /*3450*/  @P1 BRA `(.L_x_58) ;  /* 0xfffffff800881947 */ /* 0x000fee000383ffff */
[----:B------:R-:W2:Y:S01]  /*3460*/  S2UR UR4, SR_CgaCtaId ;  /* 0x00000000000479c3 */ /* 0x000ea20000008800 */
[----:B------:R-:W-:Y:S01]  /*3470*/  ELECT P0, URZ, PT ;  /* 0x0000000000ff782f */ /* 0x000fe20003800000 */
[----:B------:R-:W-:Y:S01]  /*3480*/  IMAD.MOV.U32 R0, RZ, RZ, 0x1 ;  /* 0x00000001ff007424 */ /* 0x000fe200078e00ff */
[----:B------:R-:W-:Y:S01]  /*3490*/  UIADD3 UR5, UPT, UPT, UR5, 0xc0, URZ ;  /* 0x000000c005057890 */ /* 0x000fe2000fffe0ff */
[----:B------:R-:W-:Y:S01]  /*34a0*/  SHF.L.U32 R3, R11, 0x1f, RZ ;  /* 0x0000001f0b037819 */ /* 0x000fe200000006ff */
[----:B------:R-:W-:-:S03]  /*34b0*/  UMOV UR6, 0x40 ;  /* 0x0000004000067882 */ /* 0x000fc60000000000 */
[----:B------:R-:W-:Y:S01]  /*34c0*/  UVIRTCOUNT.DEALLOC.SMPOOL 0x80 ;  /* 0x000000800000784c */ /* 0x000fe20000000000 */
[----:B--2---:R-:W-:Y:S02]  /*34d0*/  ULEA UR4, UR4, UR6, 0x18 ;  /* 0x0000000604047291 */ /* 0x004fe4000f8ec0ff */
[----:B------:R-:W-:-:S07]  /*34e0*/  ULEA UR6, UR15, UR5, 0x3 ;  /* 0x000000050f067291 */ /* 0x000fce000f8e18ff */
[----:B------:R2:W-:Y:S02]  /*34f0*/  @P0 STS.U8 [UR4+0x1c], R0 ;  /* 0x00001c00ff000988 */ /* 0x0005e40008000004 */
[----:B------:R-:W4:Y:S02]  /*3500*/  SYNCS.PHASECHK.TRANS64.TRYWAIT P0, [UR6], R3 ;  /* 0x00000003ff0075a7 */ /* 0x000f240008001106 */
[----:B--2-4-:R-:W-:Y:S05]  /*3510*/  @!P0 BRA `(.L_x_59) ;  /* 0x0000004c00488947 */ /* 0x014fea0003800000 */
.L_x_148:
[----:B-1----:R-:W-:-:S04]  /*3520*/  UIADD3 UR7, UPT, UPT, UR15, 0x1, URZ ;  /* 0x000000010f077890 */ /* 0x002fc8000fffe0ff */
[----:B------:R-:W-:-:S04]  /*3530*/  UISETP.NE.AND UP0, UPT, UR7, 0x4, UPT ;  /* 0x000000040700788c */ /* 0x000fc8000bf05270 */
[----:B------:R-:W-:Y:S02]  /*3540*/  USEL UR8, URZ, 0x1, UP0 ;  /* 0x00000001ff087887 */ /* 0x000fe40008000000 */
[----:B------:R-:W-:-:S04]  /*3550*/  USEL UR7, UR7, URZ, UP0 ;  /* 0x000000ff07077287 */ /* 0x000fc80008000000 */
[----:B------:R-:W-:Y:S01]  /*3560*/  ULEA UR6, UR7, UR5, 0x3 ;  /* 0x0000000507067291 */ /* 0x000fe2000f8e18ff */
[----:B------:R-:W-:-:S04]  /*3570*/  LOP3.LUT R2, R11, UR8, RZ, 0x3c, !PT ;  /* 0x000000080b027c12 */ /* 0x000fc8000f8e3cff */
[----:B--2---:R-:W-:-:S04]  /*3580*/  SHF.L.U32 R3, R2, 0x1f, RZ ;  /* 0x0000001f02037819 */ /* 0x004fc800000006ff */
[----:B------:R-:W1:Y:S02]  /*3590*/  SYNCS.PHASECHK.TRANS64.TRYWAIT P0, [UR6], R3 ;  /* 0x00000003ff0075a7 */ /* 0x000e640008001106 */
[----:B-1----:R-:W-:Y:S05]  /*35a0*/  @!P0 BRA `(.L_x_60) ;  /* 0x0000004c003c8947 */ /* 0x002fea0003800000 */
.L_x_150:
        /* <DEDUP_REMOVED lines=9> */
.L_x_152:
[----:B------:R-:W-:-:S04]  /*3640*/  UIADD3 UR7, UPT, UPT, UR7, 0x1, URZ ;  /* 0x0000000107077890 */ /* 0x000fc8000fffe0ff */
[----:B------:R-:W-:-:S04]  /*3650*/  UISETP.NE.AND UP0, UPT, UR7, 0x4, UPT ;  /* 0x000000040700788c */ /* 0x000fc8000bf05270 */
[----:B------:R-:W-:Y:S02]  /*3660*/  USEL UR6, URZ, 0x1, UP0 ;  /* 0x00000001ff067887 */ /* 0x000fe40008000000 */
[----:B------:R-:W-:-:S04]  /*3670*/  USEL UR7, UR7, URZ, UP0 ;  /* 0x000000ff07077287 */ /* 0x000fc80008000000 */
[----:B------:R-:W-:Y:S01]  /*3680*/  ULEA UR7, UR7, UR5, 0x3 ;  /* 0x0000000507077291 */ /* 0x000fe2000f8e18ff */
[----:B-1----:R-:W-:-:S04]  /*3690*/  LOP3.LUT R3, R2, UR6, RZ, 0x3c, !PT ;  /* 0x0000000602037c12 */ /* 0x002fc8000f8e3cff */
[----:B------:R-:W-:-:S04]  /*36a0*/  SHF.L.U32 R3, R3, 0x1f, RZ ;  /* 0x0000001f03037819 */ /* 0x000fc800000006ff */
[----:B------:R-:W1:Y:S02]  /*36b0*/  SYNCS.PHASECHK.TRANS64.TRYWAIT P0, [UR7], R3 ;  /* 0x00000003ff0075a7 */ /* 0x000e640008001107 */
[----:B-1----:R-:W-:Y:S05]  /*36c0*/  @!P0 BRA `(.L_x_62) ;  /* 0x0000004c00248947 */ /* 0x002fea0003800000 */
.L_x_154:
[----:B------:R-:W-:Y:S01]  /*36d0*/  NOP ;  /* 0x0000000000007918 */ /* 0x000fe20000000000 */
[----:B-1----:R-:W1:Y:S01]  /*36e0*/  LDS R0, [UR4+0x14] ;  /* 0x00001404ff007984 */ /* 0x002e620008000800 */
[----:B------:R-:W-:Y:S01]  /*36f0*/  ULOP3.LUT UR6, UR16, 0xffff, URZ, 0xc0, !UPT ;  /* 0x0000ffff10067892 */ /* 0x000fe2000f8ec0ff */
[----:B------:R-:W-:Y:S01]  /*3700*/  UMOV UR8, 0xffff ;  /* 0x0000ffff00087882 */ /* 0x000fe20000000000 */
[----:B------:R-:W-:Y:S02]  /*3710*/  UMOV UR5, 0x1 ;  /* 0x0000000100057882 */ /* 0x000fe40000000000 */
[----:B------:R-:W-:-:S04]  /*3720*/  USHF.R.U32.HI UR6, URZ, 0x5, UR6 ;  /* 0x00000005ff067899 */ /* 0x000fc80008011606 */
[----:B------:R-:W-:Y:S02]  /*3730*/  USHF.L.U32 UR8, UR8, UR6, URZ ;  /* 0x0000000608087299 */ /* 0x000fe400080006ff */
[----:B------:R-:W-:-:S04]  /*3740*/  USHF.L.U32 UR5, UR5, UR6, URZ ;  /* 0x0000000605057299 */ /* 0x000fc800080006ff */
[----:B-1----:R-:W-:-:S04]  /*3750*/  LOP3.LUT R0, R0, UR8, RZ, 0xc0, !PT ;  /* 0x0000000800007c12 */ /* 0x002fc8000f8ec0ff */
[----:B------:R-:W-:-:S13]  /*3760*/  ISETP.NE.AND P0, PT, R0, UR8, PT ;  /* 0x0000000800007c0c */ /* 0x000fda000bf05270 */
[----:B------:R-:W-:Y:S05]  /*3770*/  @P0 BRA `(.L_x_63) ;  /* 0x0000000000580947 */ /* 0x000fea0003800000 */
[----:B------:R-:W1:Y:S02]  /*3780*/  LDS R0, [UR4+0x18] ;  /* 0x00001804ff007984 */ /* 0x000e640008000800 */
[----:B-1----:R-:W-:-:S04]  /*3790*/  LOP3.LUT R0, R0, UR5, RZ, 0xc0, !PT ;  /* 0x0000000500007c12 */ /* 0x002fc8000f8ec0ff */
[----:B------:R-:W-:-:S13]  /*37a0*/  ISETP.NE.AND P0, PT, R0, UR5, PT ;  /* 0x0000000500007c0c */ /* 0x000fda000bf05270 */
[----:B------:R-:W-:Y:S05]  /*37b0*/  @P0 BRA `(.L_x_64) ;  /* 0x00000000003c0947 */ /* 0x000fea0003800000 */
[----:B------:R-:W1:Y:S01]  /*37c0*/  S2R R2, SR_LANEID ;  /* 0x0000000000027919 */ /* 0x000e620000000000 */
[----:B------:R-:W-:Y:S01]  /*37d0*/  ULOP3.LUT UR8, URZ, UR8, URZ, 0x33, !UPT ;  /* 0x00000008ff087292 */ /* 0x000fe2000f8e33ff */
[----:B------:R-:W-:Y:S01]  /*37e0*/  LOP3.LUT R4, RZ, UR5, RZ, 0x33, !PT ;  /* 0x00000005ff047c12 */ /* 0x000fe2000f8e33ff */
[----:B------:R-:W-:Y:S02]  /*37f0*/  VOTEU.ANY UR7, UPT, PT ;  /* 0x0000000000077886 */ /* 0x000fe400038e0100 */
[----:B------:R-:W-:Y:S01]  /*3800*/  UFLO.U32 UR7, UR7 ;  /* 0x00000007000772bd */ /* 0x000fe200080e0000 */
[----:B------:R-:W2:Y:S01]  /*3810*/  REDUX UR5, R4 ;  /* 0x00000000040573c4 */ /* 0x000ea20000000000 */
[----:B------:R-:W-:-:S06]  /*3820*/  IMAD.U32 R0, RZ, RZ, UR8 ;  /* 0x00000008ff007e24 */ /* 0x000fcc000f8e00ff */
[----:B------:R4:W-:Y:S01]  /*3830*/  UTCATOMSWS.AND URZ, UR8 ;  /* 0x0000000800ff79e3 */ /* 0x0009e20008000000 */
[----:B------:R-:W3:Y:S01]  /*3840*/  REDUX UR6, R0 ;  /* 0x00000000000673c4 */ /* 0x000ee20000000000 */
[----:B-1----:R-:W-:Y:S01]  /*3850*/  ISETP.EQ.U32.AND P0, PT, R2, UR7, PT ;  /* 0x0000000702007c0c */ /* 0x002fe2000bf02070 */
[----:B--2---:R-:W-:Y:S01]  /*3860*/  IMAD.U32 R2, RZ, RZ, UR5 ;  /* 0x00000005ff027e24 */ /* 0x004fe2000f8e00ff */
[----:B---3--:R-:W-:-:S11]  /*3870*/  MOV R3, UR6 ;  /* 0x0000000600037c02 */ /* 0x008fd60008000f00 */
[----:B------:R4:W-:Y:S04]  /*3880*/  @P0 ATOMS.AND RZ, [UR4+0x14], R3 ;  /* 0x00001403ffff098c */ /* 0x0009e8000a800004 */
[----:B------:R4:W-:Y:S01]  /*3890*/  @P0 ATOMS.AND RZ, [UR4+0x18], R2 ;  /* 0x00001802ffff098c */ /* 0x0009e2000a800004 */
[----:B------:R-:W-:Y:S05]  /*38a0*/  BRA `(.L_x_65) ;  /* 0x0000000000147947 */ /* 0x000fea0003800000 */
.L_x_64:
[----:B------:R-:W-:Y:S02]  /*38b0*/  MOV R2, 0x38d0 ;  /* 0x000038d000027802 */ /* 0x000fe40000000f00 */
[----:B---3-5:R-:W-:Y:S05]  /*38c0*/  CALL.REL.NOINC `($__internal_0_$__cuda_sm10x_tcgen05_guardrail_trap_col_being_dealloced_not_returned_by_alloc) ;  /* 0x00000050000c7944 */ /* 0x028fea0003c00000 */
[----:B------:R-:W-:Y:S05]  /*38d0*/  BRA `(.L_x_65) ;  /* 0x0000000000087947 */ /* 0x000fea0003800000 */
.L_x_63:
[----:B------:R-:W-:Y:S02]  /*38e0*/  MOV R2, 0x3900 ;  /* 0x0000390000027802 */ /* 0x000fe40000000f00 */
[----:B---3-5:R-:W-:Y:S05]  /*38f0*/  CALL.REL.NOINC `($__internal_2_$__cuda_sm10x_tcgen05_guardrail_trap_unallocated_columns_being_dealloced) ;  /* 0x0000005000187944 */ /* 0x028fea0003c00000 */
.L_x_65:
[----:B------:R-:W-:Y:S01]  /*3900*/  NOP ;  /* 0x0000000000007918 */ /* 0x000fe20000000000 */
[----:B----4-:R-:W-:Y:S05]  /*3910*/  EXIT ;  /* 0x000000000000794d */ /* 0x010fea0003800000 */
.L_x_47:
[----:B------:R-:W-:-:S09]  /*3920*/  UISETP.NE.OR UP2, UPT, UR8, 0x3, !UP2 ;  /* 0x000000030800788c */ /* 0x000fd2000d745670 */
[----:B------:R-:W-:Y:S05]  /*3930*/  BRA.U UP2, `(.L_x_66) ;  /* 0x0000001102147547 */ /* 0x000fea000b800000 */
[----:B------:R-:W1:Y:S01]  /*3940*/  LDC R0, c[0x0][0xb30] ;  /* 0x0002cc00ff007b82 */ /* 0x000e620000000800 */
[----:B------:R-:W2:Y:S01]  /*3950*/  LDCU.64 UR8, c[0x0][0x888] ;  /* 0x00011100ff0877ac */ /* 0x000ea20008000a00 */
[----:B------:R-:W-:Y:S02]  /*3960*/  HFMA2 R25, -RZ, RZ, 0, 0 ;  /* 0x00000000ff197431 */ /* 0x000fe400000001ff */
[----:B------:R-:W-:Y:S01]  /*3970*/  IMAD.MOV.U32 R32, RZ, RZ, 0x1 ;  /* 0x00000001ff207424 */ /* 0x000fe200078e00ff */
[----:B------:R-:W-:Y:S01]  /*3980*/  MOV R23, 0x1000 ;  /* 0x0000100000177802 */ /* 0x000fe20000000f00 */
[----:B------:R-:W4:Y:S01]  /*3990*/  LDCU.64 UR4, c[0x0][0x890] ;  /* 0x00011200ff0477ac */ /* 0x000f220008000a00 */
[----:B------:R-:W-:Y:S01]  /*39a0*/  IMAD.MOV.U32 R27, RZ, RZ, RZ ;  /* 0x000000ffff1b7224 */ /* 0x000fe200078e00ff */
[----:B------:R-:W3:Y:S01]  /*39b0*/  LDC R19, c[0x0][0x370] ;  /* 0x0000dc00ff137b82 */ /* 0x000ee20000000800 */
[----:B------:R-:W-:Y:S01]  /*39c0*/  UMOV UR7, 0x400 ;  /* 0x0000040000077882 */ /* 0x000fe20000000000 */
[----:B------:R-:W-:-:S02]  /*39d0*/  UPLOP3.LUT UP1, UPT, UPT, UPT, UPT, 0x40, 0x4 ;  /* 0x000000000004789c */ /* 0x000fc40003f2e870 */
[----:B------:R-:W-:-:S04]  /*39e0*/  ULEA UR7, UR37, UR7, 0x18 ;  /* 0x0000000725077291 */ /* 0x000fc8000f8ec0ff */
[----:B------:R-:W3:Y:S01]  /*39f0*/  LDC R2, c[0x0][0xb0c] ;  /* 0x0002c300ff027b82 */ /* 0x000ee20000000800 */
[----:B------:R-:W-:Y:S02]  /*3a00*/  UIADD3 UR13, UPT, UPT, UR7, 0x48, URZ ;  /* 0x00000048070d7890 */ /* 0x000fe4000fffe0ff */
[----:B--2---:R-:W-:Y:S02]  /*3a10*/  UISETP.NE.U32.AND UP2, UPT, UR8, URZ, UPT ;  /* 0x000000ff0800728c */ /* 0x004fe4000bf45070 */
[----:B------:R-:W-:Y:S02]  /*3a20*/  UIADD3 UR33, UPT, UPT, UR7, 0x30, URZ ;  /* 0x0000003007217890 */ /* 0x000fe4000fffe0ff */
[----:B----4-:R-:W-:Y:S01]  /*3a30*/  UISETP.NE.U32.AND UP3, UPT, UR4, URZ, UPT ;  /* 0x000000ff0400728c */ /* 0x010fe2000bf65070 */
[----:B------:R-:W2:Y:S01]  /*3a40*/  LDC R18, c[0x0][0xb20] ;  /* 0x0002c800ff127b82 */ /* 0x000ea20000000800 */
[----:B-1----:R-:W-:Y:S01]  /*3a50*/  ISETP.NE.AND P1, PT, R0, 0x1, PT ;  /* 0x000000010000780c */ /* 0x002fe20003f25270 */
[----:B------:R-:W-:-:S02]  /*3a60*/  UISETP.NE.AND.EX UP2, UPT, UR9, URZ, UPT, UP2 ;  /* 0x000000ff0900728c */ /* 0x000fc4000bf45320 */
[----:B------:R-:W-:Y:S02]  /*3a70*/  UIADD3 UR25, UPT, UPT, UR7, 0x38, URZ ;  /* 0x0000003807197890 */ /* 0x000fe4000fffe0ff */
[----:B------:R-:W-:Y:S02]  /*3a80*/  UIADD3 UR17, UPT, UPT, UR7, 0x40, URZ ;  /* 0x0000004007117890 */ /* 0x000fe4000fffe0ff */
[----:B------:R-:W1:Y:S01]  /*3a90*/  LDC.64 R36, c[0x0][0x348] ;  /* 0x0000d200ff247b82 */ /* 0x000e620000000a00 */
[----:B------:R-:W-:Y:S02]  /*3aa0*/  UPRMT UR13, UR37, 0x654, UR13 ;  /* 0x00000654250d7896 */ /* 0x000fe4000800000d */
[----:B------:R-:W-:-:S05]  /*3ab0*/  UISETP.NE.AND.EX UP3, UPT, UR5, URZ, UPT, UP3 ;  /* 0x000000ff0500728c */ /* 0x000fca000bf65330 */
[----:B------:R-:W4:Y:S08]  /*3ac0*/  LDC.64 R16, c[0x0][0xb10] ;  /* 0x0002c400ff107b82 */ /* 0x000f300000000a00 */
[----:B------:R-:W1:Y:S08]  /*3ad0*/  LDC.64 R6, c[0x0][0xb18] ;  /* 0x0002c600ff067b82 */ /* 0x000e700000000a00 */
[----:B------:R-:W1:Y:S08]  /*3ae0*/  LDC.64 R4, c[0x0][0xb28] ;  /* 0x0002ca00ff047b82 */ /* 0x000e700000000a00 */
[----:B--23--:R-:W1:Y:S02]  /*3af0*/  LDC R22, c[0x0][0x374] ;  /* 0x0000dd00ff167b82 */ /* 0x00ce640000000800 */
.L_x_77:
[----:B------:R-:W-:Y:S02]  /*3b00*/  LEA R0, R27, UR7, 0x3 ;  /* 0x000000071b007c11 */ /* 0x000fe4000f8e18ff */
[----:B------:R-:W-:Y:S02]  /*3b10*/  SHF.L.U32 R3, R25, 0x1f, RZ ;  /* 0x0000001f19037819 */ /* 0x000fe400000006ff */
[----:B------:R-:W-:Y:S02]  /*3b20*/  LEA R28, R27, UR7, 0x4 ;  /* 0x000000071b1c7c11 */ /* 0x000fe4000f8e20ff */
[----:B--2---:R-:W2:Y:S02]  /*3b30*/  SYNCS.PHASECHK.TRANS64.TRYWAIT P0, [R0+URZ+0x80], R3 ;  /* 0x00008003000075a7 */ /* 0x004ea400080011ff */
[----:B--2---:R-:W-:Y:S05]  /*3b40*/  @!P0 BRA `(.L_x_67) ;  /* 0x00000048001c8947 */ /* 0x004fea0003800000 */
.L_x_155:
[----:B------:R-:W-:Y:S01]  /*3b50*/  ISETP.GE.AND P0, PT, R26, 0x1, PT ;  /* 0x000000011a00780c */ /* 0x000fe20003f06270 */
[----:B------:R-:W3:Y:S01]  /*3b60*/  LDS.128 R28, [R28+0x110] ;  /* 0x000110001c1c7984 */ /* 0x000ee20000000c00 */
[----:B--2---:R-:W-:Y:S01]  /*3b70*/  VIADD R0, R0, 0x90 ;  /* 0x0000009000007836 */ /* 0x004fe20000000000 */
[----:B------:R-:W-:Y:S01]  /*3b80*/  @!PT LDS RZ, [RZ] ;  /* 0x00000000fffff984 */ /* 0x000fe20000000800 */
[----:B------:R-:W-:Y:S01]  /*3b90*/  @!PT LDS RZ, [RZ] ;  /* 0x00000000fffff984 */ /* 0x000fe20000000800 */
[----:B------:R-:W-:Y:S01]  /*3ba0*/  @!PT LDS RZ, [RZ] ;  /* 0x00000000fffff984 */ /* 0x000fe20000000800 */
[----:B------:R-:W-:Y:S01]  /*3bb0*/  @!PT LDS RZ, [RZ] ;  /* 0x00000000fffff984 */ /* 0x000fe20000000800 */
[----:B------:R2:W-:Y:S06]  /*3bc0*/  MEMBAR.ALL.CTA ;  /* 0x0000000000007992 */ /* 0x0005ec0000008000 */
[----:B--2---:R-:W2:Y:S01]  /*3bd0*/  FENCE.VIEW.ASYNC.S ;  /* 0x00000000000073c6 */ /* 0x004ea20000000000 */
[----:B------:R-:W-:Y:S04]  /*3be0*/  PRMT R0, RZ, 0x654, R0 ;  /* 0x00000654ff007816 */ /* 0x000fe80000000000 */
[----:B--2---:R2:W-:Y:S01]  /*3bf0*/  SYNCS.ARRIVE.TRANS64.RED.A1T0 RZ, [R0+URZ], RZ ;  /* 0x000000ff00ff79a7 */ /* 0x0045e200081004ff */
[----:B---3--:R-:W-:Y:S11]  /*3c00*/  LOP3.LUT P3, RZ, R30, 0x1, RZ, 0xc0, !PT ;  /* 0x000000011eff7812 */ /* 0x008ff6000786c0ff */
[----:B------:R-:W-:Y:S02]  /*3c10*/  @!UPT UIADD3 URZ, UPT, UPT, URZ, URZ, URZ ;  /* 0x000000fffffff290 */ /* 0x000fe4000fffe0ff */
[----:B------:R-:W-:Y:S02]  /*3c20*/  @P3 MOV R13, R28 ;  /* 0x0000001c000d3202 */ /* 0x000fe40000000f00 */
[----:B------:R-:W-:Y:S01]  /*3c30*/  @P3 LOP3.LUT R8, R29, 0xffff, RZ, 0xc0, !PT ;  /* 0x0000ffff1d083812 */ /* 0x000fe200078ec0ff */
[----:B--2---:R-:W-:Y:S06]  /*3c40*/  @!P0 BRA `(.L_x_68) ;  /* 0x0000000000a48947 */ /* 0x004fec0003800000 */
[----:B-1---5:R-:W-:Y:S01]  /*3c50*/  IMAD.HI.U32 R33, R22, R7, RZ ;  /* 0x0000000716217227 */ /* 0x022fe200078e00ff */
[----:B------:R-:W-:Y:S02]  /*3c60*/  ISETP.NE.AND P0, PT, R6, 0x1, PT ;  /* 0x000000010600780c */ /* 0x000fe40003f05270 */
[----:B------:R-:W-:Y:S01]  /*3c70*/  ISETP.NE.AND P2, PT, R26, 0x1, PT ;  /* 0x000000011a00780c */ /* 0x000fe20003f45270 */
[----:B----4-:R-:W-:Y:S01]  /*3c80*/  IMAD.HI.U32 R34, R19, R16, RZ ;  /* 0x0000001013227227 */ /* 0x010fe200078e00ff */
[----:B------:R-:W-:Y:S02]  /*3c90*/  SHF.R.U32.HI R33, RZ, R18, R33 ;  /* 0x00000012ff217219 */ /* 0x000fe40000011621 */
[----:B------:R-:W-:Y:S01]  /*3ca0*/  ISETP.NE.AND P4, PT, R2, 0x1, PT ;  /* 0x000000010200780c */ /* 0x000fe20003f85270 */
[----:B------:R-:W-:Y:S01]  /*3cb0*/  IMAD.HI.U32 R38, R13, R16, RZ ;  /* 0x000000100d267227 */ /* 0x000fe200078e00ff */
[----:B------:R-:W-:Y:S02]  /*3cc0*/  SHF.R.U32.HI R34, RZ, R17, R34 ;  /* 0x00000011ff227219 */ /* 0x000fe40000011622 */
[----:B------:R-:W-:Y:S01]  /*3cd0*/  SEL R3, R22, R33, !P0 ;  /* 0x0000002116037207 */ /* 0x000fe20004000000 */
[C---:B------:R-:W-:Y:S01]  /*3ce0*/  IMAD.HI.U32 R33, R8.reuse, R7, RZ ;  /* 0x0000000708217227 */ /* 0x040fe200078e00ff */
[----:B------:R-:W-:Y:S02]  /*3cf0*/  SEL R11, R19, R34, !P4 ;  /* 0x00000022130b7207 */ /* 0x000fe40006000000 */
[----:B------:R-:W-:Y:S01]  /*3d00*/  SHF.R.U32.HI R38, RZ, R17, R38 ;  /* 0x00000011ff267219 */ /* 0x000fe20000011626 */
[----:B------:R-:W-:Y:S01]  /*3d10*/  IMAD.HI.U32 R40, R3, R4, RZ ;  /* 0x0000000403287227 */ /* 0x000fe200078e00ff */
[----:B------:R-:W-:Y:S03]  /*3d20*/  SHF.R.U32.HI R33, RZ, R18, R33 ;  /* 0x00000012ff217219 */ /* 0x000fe60000011621 */
[----:B------:R-:W-:Y:S01]  /*3d30*/  IMAD.HI.U32 R34, R11, R4, RZ ;  /* 0x000000040b227227 */ /* 0x000fe200078e00ff */
[----:B------:R-:W-:Y:S02]  /*3d40*/  @P2 SHF.R.U32.HI R3, RZ, R5, R40 ;  /* 0x00000005ff032219 */ /* 0x000fe40000011628 */
[----:B------:R-:W-:Y:S02]  /*3d50*/  SEL R9, R8, R33, !P0 ;  /* 0x0000002108097207 */ /* 0x000fe40004000000 */
[----:B------:R-:W-:Y:S01]  /*3d60*/  @P2 SHF.R.U32.HI R11, RZ, R5, R34 ;  /* 0x00000005ff0b2219 */ /* 0x000fe20000011622 */
[C---:B------:R-:W-:Y:S01]  /*3d70*/  IMAD R10, R26.reuse, R3, RZ ;  /* 0x000000031a0a7224 */ /* 0x040fe200078e02ff */
[----:B------:R-:W-:Y:S01]  /*3d80*/  SEL R3, R13, R38, !P4 ;  /* 0x000000260d037207 */ /* 0x000fe20006000000 */
[C---:B------:R-:W-:Y:S03]  /*3d90*/  IMAD.HI.U32 R14, R9.reuse, R4, RZ ;  /* 0x00000004090e7227 */ /* 0x040fe600078e00ff */
[----:B------:R-:W-:Y:S01]  /*3da0*/  ISETP.GE.AND P0, PT, R9, R10, PT ;  /* 0x0000000a0900720c */ /* 0x000fe20003f06270 */
[C---:B------:R-:W-:Y:S01]  /*3db0*/  IMAD R12, R26.reuse, R11, RZ ;  /* 0x0000000b1a0c7224 */ /* 0x040fe200078e02ff */
[-C--:B------:R-:W-:Y:S04]  /*3dc0*/  SHF.R.U32.HI R14, RZ, R5.reuse, R14 ;  /* 0x00000005ff0e7219 */ /* 0x080fe8000001160e */
[----:B------:R-:W-:Y:S02]  /*3dd0*/  ISETP.GE.OR P0, PT, R3, R12, P0 ;  /* 0x0000000c0300720c */ /* 0x000fe40000706670 */
[----:B------:R-:W-:Y:S05]  /*3de0*/  SEL R15, R9, R14, !P2 ;  /* 0x0000000e090f7207 */ /* 0x000fea0005000000 */
[----:B------:R-:W-:Y:S04]  /*3df0*/  IMAD.MOV R14, RZ, RZ, -R15 ;  /* 0x000000ffff0e7224 */ /* 0x000fe800078e0a0f */
[----:B------:R-:W-:Y:S02]  /*3e00*/  IMAD R14, R26, R14, R9 ;  /* 0x0000000e1a0e7224 */ /* 0x000fe400078e0209 */
[C---:B------:R-:W-:Y:S05]  /*3e10*/  @!P0 IMAD.HI.U32 R10, R3.reuse, R4, RZ ;  /* 0x00000004030a8227 */ /* 0x040fea00078e00ff */
[----:B------:R-:W-:Y:S04]  /*3e20*/  @!P0 SHF.R.U32.HI R10, RZ, R5, R10 ;  /* 0x00000005ff0a8219 */ /* 0x000fe8000001160a */
[----:B------:R-:W-:Y:S01]  /*3e30*/  @!P0 SEL R0, R3, R10, !P2 ;  /* 0x0000000a03008207 */ /* 0x000fe20005000000 */
[----:B------:R-:W-:Y:S03]  /*3e40*/  IMAD.MOV R10, RZ, RZ, -R3 ;  /* 0x000000ffff0a7224 */ /* 0x000fe600078e0a03 */
[----:B------:R-:W-:Y:S01]  /*3e50*/  @!P0 IADD3 R15, PT, PT, R15, -R0, RZ ;  /* 0x800000000f0f8210 */ /* 0x000fe20007ffe0ff */
[----:B------:R-:W-:Y:S01]  /*3e60*/  @!P0 IMAD R0, R11, R14, R0 ;  /* 0x0000000e0b008224 */ /* 0x000fe200078e0200 */
[----:B------:R-:W-:Y:S01]  /*3e70*/  IADD3 R11, PT, PT, -R9, RZ, RZ ;  /* 0x000000ff090b7210 */ /* 0x000fe20007ffe1ff */
[----:B------:R-:W-:Y:S02]  /*3e80*/  IMAD R13, R2, R10, R13 ;  /* 0x0000000a020d7224 */ /* 0x000fe400078e020d */
[----:B------:R-:W-:Y:S02]  /*3e90*/  @!P0 IMAD R9, R15, R26, R3 ;  /* 0x0000001a0f098224 */ /* 0x000fe400078e0203 */
[----:B------:R-:W-:Y:S02]  /*3ea0*/  @!P0 IMAD.MOV.U32 R3, RZ, RZ, R0 ;  /* 0x000000ffff038224 */ /* 0x000fe400078e0000 */
[----:B------:R-:W-:Y:S02]  /*3eb0*/  IMAD R8, R6, R11, R8 ;  /* 0x0000000b06087224 */ /* 0x000fe400078e0208 */
[----:B------:R-:W-:Y:S02]  /*3ec0*/  IMAD R13, R3, R2, R13 ;  /* 0x00000002030d7224 */ /* 0x000fe400078e020d */
[----:B------:R-:W-:Y:S02]  /*3ed0*/  IMAD R8, R9, R6, R8 ;  /* 0x0000000609087224 */ /* 0x000fe400078e0208 */
.L_x_68:
[----:B------:R-:W-:Y:S05]  /*3ee0*/  BRA.U UP1, `(.L_x_69) ;  /* 0x0000000101107547 */ /* 0x000fea000b800000 */
[----:B------:R-:W-:Y:S04]  /*3ef0*/  MOV R0, UR6 ;  /* 0x0000000600007c02 */ /* 0x000fe80008000f00 */
[----:B------:R-:W-:Y:S04]  /*3f00*/  SHF.L.U32 R3, R0, 0x1f, RZ ;  /* 0x0000001f00037819 */ /* 0x000fe800000006ff */
[----:B------:R-:W2:Y:S02]  /*3f10*/  SYNCS.PHASECHK.TRANS64.TRYWAIT P0, [UR7+0x78], R3 ;  /* 0x00007803ff0075a7 */ /* 0x000ea40008001107 */
[----:B--2---:R-:W-:Y:S05]  /*3f20*/  @!P0 BRA `(.L_x_70) ;  /* 0x0000004400388947 */ /* 0x004fea0003800000 */
.L_x_69:
[----:B------:R-:W-:Y:S02]  /*3f30*/  R2UR UR35, R21 ;  /* 0x00000000152372ca */ /* 0x000fe400000e0000 */
[----:B------:R-:W-:Y:S02]  /*3f40*/  R2UR UR34, R20 ;  /* 0x00000000142272ca */ /* 0x000fe400000e0000 */
[----:B------:R-:W-:Y:S02]  /*3f50*/  ISETP.NE.U32.AND P2, PT, RZ, UR4, PT ;  /* 0x00000004ff007c0c */ /* 0x000fe4000bf45070 */
[----:B------:R-:W-:Y:S02]  /*3f60*/  SHF.L.U32 R12, R32, 0x1f, RZ ;  /* 0x0000001f200c7819 */ /* 0x000fe400000006ff */
[----:B------:R-:W-:Y:S05]  /*3f70*/  ISETP.NE.AND.EX P2, PT, RZ, UR5, PT, P2 ;  /* 0x00000005ff007c0c */ /* 0x000fea000bf45320 */
[----:B------:R-:W-:Y:S02]  /*3f80*/  USHF.L.U32 UR35, UR35, 0x6, URZ ;  /* 0x0000000623237899 */ /* 0x000fe400080006ff */
[----:B------:R-:W-:Y:S01]  /*3f90*/  USHF.L.U32 UR34, UR34, 0x7, URZ ;  /* 0x0000000722227899 */ /* 0x000fe200080006ff */
[----:B------:R-:W-:Y:S11]  /*3fa0*/  BRA.U !UP3, `(.L_x_71) ;  /* 0x000000010b347547 */ /* 0x000ff6000b800000 */
[----:B------:R-:W-:Y:S01]  /*3fb0*/  UPLOP3.LUT UP0, UPT, UPT, UPT, UP2, 0x80, 0x8 ;  /* 0x000000000008789c */ /* 0x000fe20003f0f020 */
[----:B--2---:R-:W-:Y:S02]  /*3fc0*/  HFMA2 R0, -RZ, RZ, 0, 5.9604644775390625e-08 ;  /* 0x00000001ff007431 */ /* 0x004fe400000001ff */
[----:B------:R-:W-:Y:S03]  /*3fd0*/  IMAD.MOV.U32 R59, RZ, RZ, 0x1 ;  /* 0x00000001ff3b7424 */ /* 0x000fe600078e00ff */
[----:B------:R-:W-:Y:S05]  /*3fe0*/  PLOP3.LUT P0, PT, PT, PT, UP0, 0x80, 0x8 ;  /* 0x000000000008781c */ /* 0x000fea0003f0f008 */
[----:B------:R-:W2:Y:S01]  /*3ff0*/  @UP0 LDCU.64 UR10, c[0x0][0x888] ;  /* 0x00011100ff0a07ac */ /* 0x000ea20008000a00 */
[----:B------:R-:W-:Y:S07]  /*4000*/  @UP0 UIMAD UR8, UR36, UR4, URZ ;  /* 0x00000004240802a4 */ /* 0x000fee000f8e02ff */
[----:B------:R-:W-:Y:S01]  /*4010*/  @!P0 PRMT R59, R0, 0x7610, R59 ;  /* 0x00007610003b8816 */ /* 0x000fe2000000003b */
[----:B--2---:R-:W-:Y:S03]  /*4020*/  @UP0 UIMAD.WIDE UR10, UR8, 0x4, UR10 ;  /* 0x00000004080a08a5 */ /* 0x004fe6000f8e020a */
[----:B------:R-:W2:Y:S03]  /*4030*/  @!UP0 LDCU UR8, c[0x0][0x880] ;  /* 0x00011000ff0887ac */ /* 0x000ea60008000800 */
[----:B------:R-:W-:Y:S01]  /*4040*/  IMAD.U32 R10, RZ, RZ, UR10 ;  /* 0x0000000aff0a7e24 */ /* 0x000fe2000f8e00ff */
[----:B------:R-:W-:Y:S05]  /*4050*/  MOV R11, UR11 ;  /* 0x0000000b000b7c02 */ /* 0x000fea0008000f00 */
[----:B-----5:R3:W5:Y:S02]  /*4060*/  @P0 LDG.E R35, desc[UR46][R10.64] ;  /* 0x0000002e0a230981 */ /* 0x020764000c1e1900 */
[----:B--23--:R-:W-:Y:S07]  /*4070*/  @!P0 IMAD.U32 R35, RZ, RZ, UR8 ;  /* 0x00000008ff238e24 */ /* 0x00cfee000f8e00ff */
.L_x_71:
[----:B-----5:R-:W-:Y:S01]  /*4080*/  @!P2 FSETP.EQ.AND P0, PT, R35, RZ, PT ;  /* 0x000000ff2300a20b */ /* 0x020fe20003f02000 */
[----:B------:R-:W-:Y:S01]  /*4090*/  @!UPT UIADD3 URZ, UPT, UPT, URZ, URZ, URZ ;  /* 0x000000fffffff290 */ /* 0x000fe2000fffe0ff */
[----:B------:R-:W-:Y:S11]  /*40a0*/  @!P2 BRA `(.L_x_72) ;  /* 0x000000000014a947 */ /* 0x000ff60003800000 */
[----:B------:R-:W-:Y:S02]  /*40b0*/  LOP3.LUT P2, RZ, R59, 0xff, RZ, 0xc0, !PT ;  /* 0x000000ff3bff7812 */ /* 0x000fe4000784c0ff */
[----:B------:R-:W-:Y:S04]  /*40c0*/  PLOP3.LUT P0, PT, PT, PT, UP0, 0x80, 0x8 ;  /* 0x000000000008781c */ /* 0x000fe80003f0f008 */
[----:B------:R-:W-:Y:S07]  /*40d0*/  PLOP3.LUT P0, PT, P0, PT, PT, 0x8, 0x80 ;  /* 0x000000000080781c */ /* 0x000fee000070e170 */
[----:B------:R-:W-:Y:S11]  /*40e0*/  @P2 FSETP.EQ.AND P0, PT, R35, RZ, PT ;  /* 0x000000ff2300220b */ /* 0x000ff60003f02000 */
[----:B------:R-:W-:Y:S02]  /*40f0*/  @!UPT UIADD3 URZ, UPT, UPT, URZ, URZ, URZ ;  /* 0x000000fffffff290 */ /* 0x000fe4000fffe0ff */
.L_x_72:
[----:B------:R-:W3:Y:S01]  /*4100*/  SYNCS.PHASECHK.TRANS64.TRYWAIT P2, [UR7+0x50], R12 ;  /* 0x0000500cff0075a7 */ /* 0x000ee20008041107 */
[----:B------:R-:W-:Y:S04]  /*4110*/  ELECT P4, URZ, PT ;  /* 0x0000000000ff782f */ /* 0x000fe80003880000 */
[----:B------:R-:W-:Y:S11]  /*4120*/  PLOP3.LUT P4, PT, P0, P4, PT, 0xf2, 0x2f ;  /* 0x00000000002f781c */ /* 0x000ff60000789e72 */
[----:B------:R-:W-:Y:S02]  /*4130*/  @!UPT UIADD3 URZ, UPT, UPT, URZ, URZ, URZ ;  /* 0x000000fffffff290 */ /* 0x000fe4000fffe0ff */
[----:B-1----:R-:W-:Y:S05]  /*4140*/  @!P4 IADD3 R9, P0, PT, R36, 0x580, RZ ;  /* 0x000005802409c810 */ /* 0x002fea0007f1e0ff */
[----:B--2---:R-:W-:Y:S01]  /*4150*/  @!P4 IMAD.X R0, RZ, RZ, R37, P0 ;  /* 0x000000ffff00c224 */ /* 0x004fe200000e0625 */
[----:B---3--:R-:W-:Y:S07]  /*4160*/  @!P2 BRA `(.L_x_73) ;  /* 0x0000004000c0a947 */ /* 0x008fee0003800000 */
.L_x_158:
[----:B------:R-:W-:Y:S01]  /*4170*/  @!P4 R2UR UR8, R0 ;  /* 0x000000000008c2ca */ /* 0x000fe200000e0000 */
[----:B------:R-:W-:Y:S01]  /*4180*/  VOTEU.ALL UP1, P4 ;  /* 0x0000000000ff7886 */ /* 0x000fe20002020000 */
[----:B------:R-:W-:Y:S01]  /*4190*/  @!P4 R2UR UR9, R9 ;  /* 0x000000000909c2ca */ /* 0x000fe200000e0000 */
[----:B------:R-:W-:Y:S01]  /*41a0*/  @!P4 IMAD.MOV.U32 R0, RZ, RZ, 0x1000 ;  /* 0x00001000ff00c424 */ /* 0x000fe200078e00ff */
[----:B------:R-:W-:Y:S01]  /*41b0*/  UMOV UR10, 0x0 ;  /* 0x00000000000a7882 */ /* 0x000fe20000000000 */
[----:B------:R-:W-:Y:S01]  /*41c0*/  UMOV UR11, 0x10000000 ;  /* 0x10000000000b7882 */ /* 0x000fe20000000000 */
[----:B------:R-:W-:Y:S01]  /*41d0*/  @!UP1 UIADD3 UR32, UPT, UPT, UR7, 0x200, URZ ;  /* 0x0000020007209890 */ /* 0x000fe2000fffe0ff */
[----:B------:R-:W-:Y:S01]  /*41e0*/  @!P4 IADD3 R9, P0, PT, R36, 0x580, RZ ;  /* 0x000005802409c810 */ /* 0x000fe20007f1e0ff */
[----:B------:R-:W-:Y:S05]  /*41f0*/  VOTEU.ALL UP1, P4 ;  /* 0x0000000000ff7886 */ /* 0x000fea0002020000 */
[----:B------:R-:W-:Y:S01]  /*4200*/  IMAD.U32 R11, RZ, RZ, UR8 ;  /* 0x00000008ff0b7e24 */ /* 0x000fe2000f8e00ff */
[----:B------:R-:W-:Y:S01]  /*4210*/  UPRMT UR8, UR37, 0x654, UR33 ;  /* 0x0000065425087896 */ /* 0x000fe20008000021 */
[----:B------:R-:W-:Y:S03]  /*4220*/  IMAD.U32 R10, RZ, RZ, UR9 ;  /* 0x00000009ff0a7e24 */ /* 0x000fe6000f8e00ff */
[----:B------:R-:W-:Y:S02]  /*4230*/  @!P4 R2UR UR15, R11 ;  /* 0x000000000b0fc2ca */ /* 0x000fe400000e0000 */
[----:B------:R-:W-:Y:S11]  /*4240*/  @!P4 R2UR UR14, R10 ;  /* 0x000000000a0ec2ca */ /* 0x000ff600000e0000 */
[----:B------:R-:W-:Y:S02]  /*4250*/  @!UPT UIADD3 URZ, UPT, UPT, URZ, URZ, URZ ;  /* 0x000000fffffff290 */ /* 0x000fe4000fffe0ff */
[----:B------:R2:W-:Y:S01]  /*4260*/  @!UP1 UTMALDG.3D [UR32], [UR14], desc[UR10] ;  /* 0x00000a200e0095b4 */ /* 0x0005e20008011000 */
[----:B------:R3:W-:Y:S01]  /*4270*/  @!P4 SYNCS.ARRIVE.TRANS64.RED.A0TR RZ, [UR7+0x30], R0 ;  /* 0x00003000ffffc9a7 */ /* 0x0007e20008300407 */
[----:B------:R-:W-:Y:S01]  /*4280*/  SYNCS.ARRIVE.TRANS64.RED.A1T0 RZ, [UR8], RZ ;  /* 0x000000ffffff79a7 */ /* 0x000fe20008100408 */
[----:B---3--:R-:W-:Y:S01]  /*4290*/  @!P4 IMAD.X R0, RZ, RZ, R37, P0 ;  /* 0x000000ffff00c224 */ /* 0x008fe200000e0625 */
[----:B------:R-:W3:Y:S02]  /*42a0*/  SYNCS.PHASECHK.TRANS64.TRYWAIT P2, [UR7+0x58], R12 ;  /* 0x0000580cff0075a7 */ /* 0x000ee40008041107 */
[----:B--23--:R-:W-:Y:S05]  /*42b0*/  @!P2 BRA `(.L_x_74) ;  /* 0x000000400084a947 */ /* 0x00cfea0003800000 */
.L_x_160:
        /* <DEDUP_REMOVED lines=8> */
[----:B------:R-:W-:Y:S01]  /*4340*/  @!UP1 UIADD3 UR24, UPT, UPT, UR7, 0x1200, URZ ;  /* 0x0000120007189890 */ /* 0x000fe2000fffe0ff */
[----:B------:R-:W-:Y:S01]  /*4350*/  VOTEU.ALL UP1, P4 ;  /* 0x0000000000ff7886 */ /* 0x000fe20002020000 */
[----:B------:R-:W-:Y:S01]  /*4360*/  UMOV UR27, UR35 ;  /* 0x00000023001b7c82 */ /* 0x000fe20008000000 */
[----:B------:R-:W-:Y:S02]  /*4370*/  UMOV UR28, UR36 ;  /* 0x00000024001c7c82 */ /* 0x000fe40008000000 */
[----:B------:R-:W-:Y:S01]  /*4380*/  IMAD.U32 R11, RZ, RZ, UR8 ;  /* 0x00000008ff0b7e24 */ /* 0x000fe2000f8e00ff */
[----:B------:R-:W-:Y:S01]  /*4390*/  UPRMT UR8, UR37, 0x654, UR25 ;  /* 0x0000065425087896 */ /* 0x000fe20008000019 */
[----:B------:R-:W-:Y:S02]  /*43a0*/  IMAD.U32 R10, RZ, RZ, UR9 ;  /* 0x00000009ff0a7e24 */ /* 0x000fe4000f8e00ff */
[----:B------:R-:W-:Y:S01]  /*43b0*/  @!P4 IMAD.X R20, RZ, RZ, R37, P0 ;  /* 0x000000ffff14c224 */ /* 0x000fe200000e0625 */
[----:B------:R-:W-:Y:S02]  /*43c0*/  @!P4 R2UR UR15, R11 ;  /* 0x000000000b0fc2ca */ /* 0x000fe400000e0000 */
[----:B------:R-:W-:Y:S11]  /*43d0*/  @!P4 R2UR UR14, R10 ;  /* 0x000000000a0ec2ca */ /* 0x000ff600000e0000 */
[----:B------:R-:W-:Y:S02]  /*43e0*/  @!UPT UIADD3 URZ, UPT, UPT, URZ, URZ, URZ ;  /* 0x000000fffffff290 */ /* 0x000fe4000fffe0ff */
[----:B------:R2:W-:Y:S01]  /*43f0*/  @!UP1 UTMALDG.3D [UR24], [UR14], desc[UR10] ;  /* 0x00000a180e0095b4 */ /* 0x0005e20008011000 */
[----:B------:R2:W-:Y:S01]  /*4400*/  @!P4 SYNCS.ARRIVE.TRANS64.RED.A0TR RZ, [UR7+0x38], R0 ;  /* 0x00003800ffffc9a7 */ /* 0x0005e20008300407 */
[----:B------:R-:W-:Y:S01]  /*4410*/  SYNCS.ARRIVE.TRANS64.RED.A1T0 RZ, [UR8], RZ ;  /* 0x000000ffffff79a7 */ /* 0x000fe20008100408 */
[----:B------:R-:W3:Y:S02]  /*4420*/  SYNCS.PHASECHK.TRANS64.TRYWAIT P2, [UR7+0x60], R12 ;  /* 0x0000600cff0075a7 */ /* 0x000ee40008041107 */
[----:B--23--:R-:W-:Y:S05]  /*4430*/  @!P2 BRA `(.L_x_75) ;  /* 0x00000040003ca947 */ /* 0x00cfea0003800000 */
.L_x_162:
[----:B------:R-:W2:Y:S01]  /*4440*/  LDC.64 R14, c[0x0][0xb10] ;  /* 0x0002c400ff0e7b82 */ /* 0x000ea20000000a00 */
[----:B------:R-:W-:Y:S01]  /*4450*/  @!P4 R2UR UR8, R20 ;  /* 0x000000001408c2ca */ /* 0x000fe200000e0000 */
[----:B------:R-:W-:Y:S01]  /*4460*/  VOTEU.ALL UP1, P4 ;  /* 0x0000000000ff7886 */ /* 0x000fe20002020000 */
[----:B------:R-:W-:Y:S01]  /*4470*/  @!P4 R2UR UR9, R21 ;  /* 0x000000001509c2ca */ /* 0x000fe200000e0000 */
[----:B------:R-:W-:Y:S01]  /*4480*/  UMOV UR10, 0x0 ;  /* 0x00000000000a7882 */ /* 0x000fe20000000000 */
[----:B------:R-:W-:Y:S03]  /*4490*/  UMOV UR11, 0x10000000 ;  /* 0x10000000000b7882 */ /* 0x000fe60000000000 */
[----:B------:R-:W3:Y:S01]  /*44a0*/  LDC.64 R10, c[0x0][0xb18] ;  /* 0x0002c600ff0a7b82 */ /* 0x000ee20000000a00 */
[----:B------:R-:W-:Y:S01]  /*44b0*/  @!UP1 UIADD3 UR18, UPT, UPT, UR34, 0x40, URZ ;  /* 0x0000004022129890 */ /* 0x000fe2000fffe0ff */
[----:B------:R-:W-:Y:S01]  /*44c0*/  @P3 SHF.R.U32.HI R24, RZ, 0x10, R29 ;  /* 0x00000010ff183819 */ /* 0x000fe2000001161d */
[----:B------:R-:W-:Y:S01]  /*44d0*/  @!UP1 UIADD3 UR16, UPT, UPT, UR7, 0x2200, URZ ;  /* 0x0000220007109890 */ /* 0x000fe2000fffe0ff */
[----:B------:R-:W-:Y:S01]  /*44e0*/  VIADD R27, R27, 0x1 ;  /* 0x000000011b1b7836 */ /* 0x000fe20000000000 */
[----:B------:R-:W-:Y:S03]  /*44f0*/  VOTEU.ALL UP1, P4 ;  /* 0x0000000000ff7886 */ /* 0x000fe60002020000 */
[----:B------:R-:W5:Y:S01]  /*4500*/  @!P1 LDC R0, c[0x0][0xb20] ;  /* 0x0002c800ff009b82 */ /* 0x000f620000000800 */
[----:B------:R-:W-:Y:S01]  /*4510*/  UMOV UR19, UR35 ;  /* 0x0000002300137c82 */ /* 0x000fe20008000000 */
[----:B------:R-:W-:Y:S01]  /*4520*/  IMAD.U32 R21, RZ, RZ, UR8 ;  /* 0x00000008ff157e24 */ /* 0x000fe2000f8e00ff */
[----:B------:R-:W-:Y:S05]  /*4530*/  UMOV UR20, UR36 ;  /* 0x0000002400147c82 */ /* 0x000fea0008000000 */
[----:B-1----:R-:W1:Y:S01]  /*4540*/  @!P1 LDC R3, c[0x0][0xb0c] ;  /* 0x0002c300ff039b82 */ /* 0x002e620000000800 */
[----:B------:R-:W-:Y:S01]  /*4550*/  IMAD.U32 R20, RZ, RZ, UR9 ;  /* 0x00000009ff147e24 */ /* 0x000fe2000f8e00ff */
[----:B------:R-:W-:Y:S01]  /*4560*/  UPRMT UR8, UR37, 0x654, UR17 ;  /* 0x0000065425087896 */ /* 0x000fe20008000011 */
[----:B------:R-:W-:Y:S03]  /*4570*/  @!P4 R2UR UR15, R21 ;  /* 0x00000000150fc2ca */ /* 0x000fe600000e0000 */
[----:B------:R-:W-:Y:S01]  /*4580*/  @!P4 R2UR UR14, R20 ;  /* 0x00000000140ec2ca */ /* 0x000fe200000e0000 */
[----:B------:R-:W-:Y:S11]  /*4590*/  @!P4 IMAD.MOV.U32 R20, RZ, RZ, 0x1000 ;  /* 0x00001000ff14c424 */ /* 0x000ff600078e00ff */
[----:B------:R-:W-:Y:S01]  /*45a0*/  @!UPT UIADD3 URZ, UPT, UPT, URZ, URZ, URZ ;  /* 0x000000fffffff290 */ /* 0x000fe2000fffe0ff */
[----:B------:R1:W-:Y:S01]  /*45b0*/  @!UP1 UTMALDG.3D [UR16], [UR14], desc[UR10] ;  /* 0x00000a100e0095b4 */ /* 0x0003e20008011000 */
[----:B------:R1:W-:Y:S02]  /*45c0*/  @!P4 SYNCS.ARRIVE.TRANS64.RED.A0TR RZ, [UR7+0x40], R20 ;  /* 0x00004014ffffc9a7 */ /* 0x0003e40008300407 */
[----:B-1----:R-:W-:Y:S01]  /*45d0*/  @!P1 ISETP.NE.AND P2, PT, R3, 0x1, PT ;  /* 0x000000010300980c */ /* 0x002fe20003f45270 */
[C---:B--2---:R-:W-:Y:S01]  /*45e0*/  @!P1 IMAD.HI.U32 R14, R13.reuse, R14, RZ ;  /* 0x0000000e0d0e9227 */ /* 0x044fe200078e00ff */
[----:B---3--:R-:W-:Y:S03]  /*45f0*/  @!P1 ISETP.NE.AND P0, PT, R10, 0x1, PT ;  /* 0x000000010a00980c */ /* 0x008fe60003f05270 */
[C---:B------:R-:W-:Y:S01]  /*4600*/  @!P1 IMAD.HI.U32 R11, R8.reuse, R11, RZ ;  /* 0x0000000b080b9227 */ /* 0x040fe200078e00ff */
[----:B------:R-:W-:Y:S04]  /*4610*/  @!P1 SHF.R.U32.HI R14, RZ, R15, R14 ;  /* 0x0000000fff0e9219 */ /* 0x000fe8000001160e */
[----:B-----5:R-:W-:Y:S01]  /*4620*/  @!P1 SHF.R.U32.HI R9, RZ, R0, R11 ;  /* 0x00000000ff099219 */ /* 0x020fe2000001160b */
[----:B------:R-:W-:Y:S01]  /*4630*/  SYNCS.ARRIVE.TRANS64.RED.A1T0 RZ, [UR8], RZ ;  /* 0x000000ffffff79a7 */ /* 0x000fe20008100408 */
[----:B------:R-:W-:Y:S02]  /*4640*/  @!P1 SEL R14, R13, R14, !P2 ;  /* 0x0000000e0d0e9207 */ /* 0x000fe40005000000 */
[----:B------:R-:W-:Y:S01]  /*4650*/  @!P1 SEL R9, R8, R9, !P0 ;  /* 0x0000000908099207 */ /* 0x000fe20004000000 */
[----:B------:R-:W1:Y:S04]  /*4660*/  SYNCS.PHASECHK.TRANS64.TRYWAIT P5, [UR7+0x68], R12 ;  /* 0x0000680cff0075a7 */ /* 0x000e6800080a1107 */
[----:B------:R-:W-:Y:S02]  /*4670*/  @!P1 IMAD.IADD R0, R9, 0x1, -R14 ;  /* 0x0000000109009824 */ /* 0x000fe400078e0a0e */
[----:B------:R-:W-:Y:S02]  /*4680*/  @!P1 IMAD.IADD R9, R14, 0x1, -R9 ;  /* 0x000000010e099824 */ /* 0x000fe400078e0a09 */
[----:B------:R-:W-:Y:S02]  /*4690*/  @!P1 IMAD R13, R0, R3, R13 ;  /* 0x00000003000d9224 */ /* 0x000fe400078e020d */
[----:B------:R-:W-:Y:S01]  /*46a0*/  @!P1 IMAD R8, R9, R10, R8 ;  /* 0x0000000a09089224 */ /* 0x000fe200078e0208 */
[----:B-1----:R-:W-:Y:S06]  /*46b0*/  @!P5 BRA `(.L_x_76) ;  /* 0x0000003c00b4d947 */ /* 0x002fec0003800000 */
.L_x_164:
[----:B-1----:R-:W-:Y:S01]  /*46c0*/  @!P4 IADD3 R3, P0, PT, R36, 0x580, RZ ;  /* 0x000005802403c810 */ /* 0x002fe20007f1e0ff */
[----:B------:R-:W-:Y:S01]  /*46d0*/  VOTEU.ALL UP1, P4 ;  /* 0x0000000000ff7886 */ /* 0x000fe20002020000 */
[----:B------:R-:W-:Y:S01]  /*46e0*/  UMOV UR18, 0x0 ;  /* 0x0000000000127882 */ /* 0x000fe20000000000 */
[----:B------:R-:W-:Y:S01]  /*46f0*/  UMOV UR19, 0x10000000 ;  /* 0x1000000000137882 */ /* 0x000fe20000000000 */
[----:B------:R-:W-:Y:S01]  /*4700*/  @!P4 R2UR UR9, R3 ;  /* 0x000000000309c2ca */ /* 0x000fe200000e0000 */
[----:B------:R-:W-:Y:S01]  /*4710*/  @!P4 IMAD.X R0, RZ, RZ, R37, P0 ;  /* 0x000000ffff00c224 */ /* 0x000fe200000e0625 */
[----:B------:R-:W-:Y:S01]  /*4720*/  @!UP1 UIADD3 UR10, UPT, UPT, UR34, 0x60, URZ ;  /* 0x00000060220a9890 */ /* 0x000fe2000fffe0ff */
[----:B------:R-:W-:Y:S01]  /*4730*/  ISETP.NE.AND P0, PT, R27, 0x2, PT ;  /* 0x000000021b00780c */ /* 0x000fe20003f05270 */
[----:B------:R-:W-:Y:S01]  /*4740*/  UMOV UR11, UR35 ;  /* 0x00000023000b7c82 */ /* 0x000fe20008000000 */
[----:B------:R-:W-:Y:S01]  /*4750*/  UMOV UR12, UR36 ;  /* 0x00000024000c7c82 */ /* 0x000fe20008000000 */
[----:B------:R-:W-:Y:S01]  /*4760*/  @!P4 R2UR UR8, R0 ;  /* 0x000000000008c2ca */ /* 0x000fe200000e0000 */
[----:B------:R-:W-:Y:S01]  /*4770*/  IMAD.IADD R20, R8, 0x1, R58 ;  /* 0x0000000108147824 */ /* 0x000fe200078e023a */
[----:B------:R-:W-:Y:S01]  /*4780*/  @P3 R2UR UR36, R24 ;  /* 0x00000000182432ca */ /* 0x000fe200000e0000 */
[----:B------:R-:W-:Y:S01]  /*4790*/  IMAD.IADD R21, R13, 0x1, R60 ;  /* 0x000000010d157824 */ /* 0x000fe200078e023c */
[----:B------:R-:W-:Y:S02]  /*47a0*/  SEL R0, RZ, 0x1, P0 ;  /* 0x00000001ff007807 */ /* 0x000fe40000000000 */
[----:B------:R-:W-:Y:S01]  /*47b0*/  LOP3.LUT R32, R32, 0x1, RZ, 0x3c, !PT ;  /* 0x0000000120207812 */ /* 0x000fe200078e3cff */
[----:B------:R-:W-:Y:S01]  /*47c0*/  IMAD.U32 R10, RZ, RZ, UR9 ;  /* 0x00000009ff0a7e24 */ /* 0x000fe2000f8e00ff */
[----:B------:R-:W-:Y:S01]  /*47d0*/  @!UP1 UIADD3 UR9, UPT, UPT, UR7, 0x48, URZ ;  /* 0x0000004807099890 */ /* 0x000fe2000fffe0ff */
[----:B------:R-:W-:Y:S02]  /*47e0*/  LOP3.LUT R25, R25, R0, RZ, 0x3c, !PT ;  /* 0x0000000019197212 */ /* 0x000fe400078e3cff */
[----:B------:R-:W-:Y:S02]  /*47f0*/  SEL R27, R27, RZ, P0 ;  /* 0x000000ff1b1b7207 */ /* 0x000fe40000000000 */
[----:B------:R-:W-:Y:S01]  /*4800*/  IMAD.U32 R11, RZ, RZ, UR8 ;  /* 0x00000008ff0b7e24 */ /* 0x000fe2000f8e00ff */
[----:B------:R-:W-:Y:S01]  /*4810*/  @!P4 R2UR UR14, R10 ;  /* 0x000000000a0ec2ca */ /* 0x000fe200000e0000 */
[----:B------:R-:W-:Y:S01]  /*4820*/  @!UP1 UIADD3 UR8, UPT, UPT, UR7, 0x3200, URZ ;  /* 0x0000320007089890 */ /* 0x000fe2000fffe0ff */
[----:B------:R-:W-:Y:S02]  /*4830*/  VOTEU.ALL UP1, P4 ;  /* 0x0000000000ff7886 */ /* 0x000fe40002020000 */
[----:B------:R-:W-:Y:S11]  /*4840*/  @!P4 R2UR UR15, R11 ;  /* 0x000000000b0fc2ca */ /* 0x000ff600000e0000 */
[----:B------:R-:W-:Y:S02]  /*4850*/  @!UPT UIADD3 URZ, UPT, UPT, URZ, URZ, URZ ;  /* 0x000000fffffff290 */ /* 0x000fe4000fffe0ff */
[----:B------:R2:W-:Y:S01]  /*4860*/  @!UP1 UTMALDG.3D [UR8], [UR14], desc[UR18] ;  /* 0x000012080e0095b4 */ /* 0x0005e20008011000 */
[----:B------:R2:W-:Y:S01]  /*4870*/  @!P4 SYNCS.ARRIVE.TRANS64.RED.A0TR RZ, [UR7+0x48], R23 ;  /* 0x00004817ffffc9a7 */ /* 0x0005e20008300407 */
[----:B------:R-:W-:Y:S01]  /*4880*/  UPLOP3.LUT UP1, UPT, UPT, UPT, UPT, 0x80, 0x8 ;  /* 0x000000000008789c */ /* 0x000fe20003f2f070 */
[----:B------:R-:W-:Y:S01]  /*4890*/  SYNCS.ARRIVE.TRANS64.RED.A1T0 RZ, [UR13], RZ ;  /* 0x000000ffffff79a7 */ /* 0x000fe2000810040d */
[----:B------:R-:W-:Y:S09]  /*48a0*/  @P3 BRA `(.L_x_77) ;  /* 0xfffffff000943947 */ /* 0x000ff2000383ffff */
[----:B------:R-:W-:-:S04]  /*48b0*/  SHF.L.U32 R3, R32, 0x1f, RZ ;  /* 0x0000001f20037819 */ /* 0x000fc800000006ff */
[----:B------:R-:W1:Y:S02]  /*48c0*/  SYNCS.PHASECHK.TRANS64.TRYWAIT P0, [UR7+0x50], R3 ;  /* 0x00005003ff0075a7 */ /* 0x000e640008001107 */
[----:B-1----:R-:W-:Y:S05]  /*48d0*/  @!P0 BRA `(.L_x_78) ;  /* 0x0000003c00448947 */ /* 0x002fea0003800000 */
.L_x_166:
[----:B------:R-:W3:Y:S02]  /*48e0*/  SYNCS.PHASECHK.TRANS64.TRYWAIT P0, [UR7+0x58], R3 ;  /* 0x00005803ff0075a7 */ /* 0x000ee40008001107 */
[----:B---3--:R-:W-:Y:S05]  /*48f0*/  @!P0 BRA `(.L_x_79) ;  /* 0x0000003c00548947 */ /* 0x008fea0003800000 */
.L_x_168:
[----:B------:R-:W3:Y:S02]  /*4900*/  SYNCS.PHASECHK.TRANS64.TRYWAIT P0, [UR7+0x60], R3 ;  /* 0x00006003ff0075a7 */ /* 0x000ee40008001107 */
[----:B---3--:R-:W-:Y:S05]  /*4910*/  @!P0 BRA `(.L_x_80) ;  /* 0x0000003c00648947 */ /* 0x008fea0003800000 */
.L_x_170:
[----:B-1----:R-:W-:-:S07]  /*4920*/  MOV R0, UR7 ;  /* 0x0000000700007c02 */ /* 0x002fce0008000f00 */
.L_x_81:
[----:B-1----:R-:W-:-:S04]  /*4930*/  SHF.L.U32 R3, R32, 0x1f, RZ ;  /* 0x0000001f20037819 */ /* 0x002fc800000006ff */
[----:B------:R1:W3:Y:S03]  /*4940*/  SYNCS.PHASECHK.TRANS64.TRYWAIT P0, [R0+URZ+0x68], R3 ;  /* 0x00006803000075a7 */ /* 0x0002e600080011ff */
[----:B---3--:R-:W-:Y:S05]  /*4950*/  @!P0 NANOSLEEP.SYNCS 0x989680 ;  /* 0x009896800000895d */ /* 0x008fea0003900000 */
[----:B------:R-:W3:Y:S02]  /*4960*/  @!P0 SYNCS.PHASECHK.TRANS64 P0, [R0+URZ+0x68], R3 ;  /* 0x00006803000085a7 */ /* 0x000ee400080010ff */
[----:B--23--:R-:W-:Y:S05]  /*4970*/  @P0 EXIT ;  /* 0x000000000000094d */ /* 0x00cfea0003800000 */
[----:B------:R-:W-:Y:S05]  /*4980*/  BRA `(.L_x_81) ;  /* 0xfffffffc00e87947 */ /* 0x000fea000383ffff */
.L_x_66:
[----:B------:R-:W-:-:S06]  /*4990*/  UISETP.GE.AND UP1, UPT, UR8, 0x4, UPT ;  /* 0x000000040800788c */ /* 0x000fcc000bf26270 */
[----:B------:R-:W-:-:S13]  /*49a0*/  PLOP3.LUT P0, PT, PT, PT, UP1, 0x80, 0x8 ;  /* 0x000000000008781c */ /* 0x000fda0003f0f018 */
[----:B------:R-:W-:Y:S05]  /*49b0*/  @!P0 EXIT ;  /* 0x000000000000894d */ /* 0x000fea0003800000 */
[----:B------:R-:W-:Y:S01]  /*49c0*/  BAR.SYNC.DEFER_BLOCKING 0x6, 0xa0 ;  /* 0x0182800000007b1d */ /* 0x000fe20000010000 */
[C---:B------:R-:W-:Y:S01]  /*49d0*/  IMAD.SHL.U32 R7, R72.reuse, 0x20, RZ ;  /* 0x0000002048077824 */ /* 0x040fe200078e00ff */
[----:B------:R-:W-:Y:S01]  /*49e0*/  SHF.R.U32.HI R0, RZ, 0x1, R72 ;  /* 0x00000001ff007819 */ /* 0x000fe20000011648 */
[C---:B------:R-:W-:Y:S01]  /*49f0*/  IMAD.SHL.U32 R64, R72.reuse, 0x10, RZ ;  /* 0x0000001048407824 */ /* 0x040fe200078e00ff */
[C---:B------:R-:W-:Y:S01]  /*4a00*/  LOP3.LUT P0, RZ, R72.reuse, 0x4, RZ, 0xc0, !PT ;  /* 0x0000000448ff7812 */ /* 0x040fe2000780c0ff */
[----:B------:R-:W-:Y:S01]  /*4a10*/  IMAD.U32 R32, R72, 0x10000, RZ ;  /* 0x0001000048207824 */ /* 0x000fe200078e00ff */
[----:B------:R-:W-:Y:S02]  /*4a20*/  UMOV UR48, 0x400 ;  /* 0x0000040000307882 */ /* 0x000fe40000000000 */
[----:B------:R-:W1:Y:S01]  /*4a30*/  LDC R63, c[0x0][0x370] ;  /* 0x0000dc00ff3f7b82 */ /* 0x000e620000000800 */
[----:B------:R-:W-:Y:S01]  /*4a40*/  ULEA UR48, UR37, UR48, 0x18 ;  /* 0x0000003025307291 */ /* 0x000fe2000f8ec0ff */
[----:B------:R-:W-:Y:S01]  /*4a50*/  LOP3.LUT R5, R7, 0xc0, RZ, 0xc0, !PT ;  /* 0x000000c007057812 */ /* 0x000fe200078ec0ff */
[----:B------:R-:W-:Y:S01]  /*4a60*/  IMAD.MOV.U32 R71, RZ, RZ, 0x20 ;  /* 0x00000020ff477424 */ /* 0x000fe200078e00ff */
[----:B------:R-:W-:Y:S01]  /*4a70*/  LOP3.LUT R64, R64, 0x600, RZ, 0xc0, !PT ;  /* 0x0000060040407812 */ /* 0x000fe200078ec0ff */
[----:B------:R-:W-:Y:S01]  /*4a80*/  UIADD3 UR4, UPT, UPT, UR48, 0x200, URZ ;  /* 0x0000020030047890 */ /* 0x000fe2000fffe0ff */
[----:B------:R-:W-:Y:S01]  /*4a90*/  LOP3.LUT R0, R5, 0x8, R0, 0xf8, !PT ;  /* 0x0000000805007812 */ /* 0x000fe200078ef800 */
[----:B------:R-:W-:Y:S01]  /*4aa0*/  IMAD.SHL.U32 R5, R72, 0x4, RZ ;  /* 0x0000000448057824 */ /* 0x000fe200078e00ff */
[----:B------:R-:W2:Y:S01]  /*4ab0*/  LDC R28, c[0x0][0xb0c] ;  /* 0x0002c300ff1c7b82 */ /* 0x000ea20000000800 */
[----:B------:R-:W-:Y:S01]  /*4ac0*/  LOP3.LUT R64, R64, 0x20, R7, 0xf8, !PT ;  /* 0x0000002040407812 */ /* 0x000fe200078ef807 */
[----:B------:R-:W-:Y:S01]  /*4ad0*/  IMAD.MOV.U32 R70, RZ, RZ, 0x1 ;  /* 0x00000001ff467424 */ /* 0x000fe200078e00ff */
[----:B------:R-:W-:Y:S01]  /*4ae0*/  LOP3.LUT R32, R32, 0x600000, RZ, 0xc0, !PT ;  /* 0x0060000020207812 */ /* 0x000fe200078ec0ff */
[----:B------:R-:W-:Y:S01]  /*4af0*/  IMAD.MOV.U32 R30, RZ, RZ, RZ ;  /* 0x000000ffff1e7224 */ /* 0x000fe200078e00ff */
[----:B------:R-:W-:-:S02]  /*4b00*/  LOP3.LUT R5, R0, 0x18, R5, 0x78, !PT ;  /* 0x0000001800057812 */ /* 0x000fc400078e7805 */
[----:B------:R-:W-:Y:S02]  /*4b10*/  CS2R R68, SRZ ;  /* 0x0000000000447805 */ /* 0x000fe4000001ff00 */
[----:B------:R-:W-:Y:S01]  /*4b20*/  LOP3.LUT R64, R64, 0x100, R7, 0xf8, !PT ;  /* 0x0000010040407812 */ /* 0x000fe200078ef807 */
[----:B------:R-:W4:Y:S01]  /*4b30*/  LDC R61, c[0x0][0xb20] ;  /* 0x0002c800ff3d7b82 */ /* 0x000f220000000800 */
[----:B------:R-:W3:Y:S01]  /*4b40*/  LDS R3, [UR48+0x130] ;  /* 0x00013030ff037984 */ /* 0x000ee20008000800 */
[----:B------:R-:W-:Y:S01]  /*4b50*/  LOP3.LUT R72, R72, 0x60, RZ, 0xc0, !PT ;  /* 0x0000006048487812 */ /* 0x000fe200078ec0ff */
[----:B------:R-:W-:Y:S01]  /*4b60*/  IMAD.MOV.U32 R75, RZ, RZ, RZ ;  /* 0x000000ffff4b7224 */ /* 0x000fe200078e00ff */
[----:B------:R-:W-:Y:S01]  /*4b70*/  LOP3.LUT R64, R64, R5, RZ, 0xfc, !PT ;  /* 0x0000000540407212 */ /* 0x000fe200078efcff */
[----:B------:R-:W-:Y:S01]  /*4b80*/  IMAD.U32 R66, RZ, RZ, UR4 ;  /* 0x00000004ff427e24 */ /* 0x000fe2000f8e00ff */
[----:B------:R-:W-:Y:S01]  /*4b90*/  SEL R71, R71, 0xffffffe0, !P0 ;  /* 0xffffffe047477807 */ /* 0x000fe20004000000 */
[----:B------:R-:W1:Y:S01]  /*4ba0*/  LDCU.64 UR52, c[0x0][0x348] ;  /* 0x00006900ff3477ac */ /* 0x000e620008000a00 */
[----:B------:R-:W1:Y:S01]  /*4bb0*/  LDC R27, c[0x0][0xb30] ;  /* 0x0002cc00ff1b7b82 */ /* 0x000e620000000800 */
[----:B------:R-:W1:Y:S01]  /*4bc0*/  LDCU.64 UR38, c[0x0][0x888] ;  /* 0x00011100ff2677ac */ /* 0x000e620008000a00 */
[----:B------:R-:W1:Y:S06]  /*4bd0*/  LDCU.64 UR44, c[0x0][0x890] ;  /* 0x00011200ff2c77ac */ /* 0x000e6c0008000a00 */
[----:B------:R-:W1:Y:S01]  /*4be0*/  LDC.64 R56, c[0x0][0xb10] ;  /* 0x0002c400ff387b82 */ /* 0x000e620000000a00 */
[----:B------:R-:W-:Y:S01]  /*4bf0*/  UMOV UR49, URZ ;  /* 0x000000ff00317c82 */ /* 0x000fe20008000000 */
[----:B------:R-:W-:-:S06]  /*4c00*/  UMOV UR51, URZ ;  /* 0x000000ff00337c82 */ /* 0x000fcc0008000000 */
[----:B------:R-:W1:Y:S08]  /*4c10*/  LDC.64 R24, c[0x0][0xb18] ;  /* 0x0002c600ff187b82 */ /* 0x000e700000000a00 */
[----:B------:R-:W1:Y:S08]  /*4c20*/  LDC.64 R22, c[0x0][0xb28] ;  /* 0x0002ca00ff167b82 */ /* 0x000e700000000a00 */
[----:B------:R-:W1:Y:S01]  /*4c30*/  LDC.64 R54, c[0x0][0x8b0] ;  /* 0x00022c00ff367b82 */ /* 0x000e620000000a00 */
[----:B---3--:R-:W-:-:S07]  /*4c40*/  IMAD.IADD R32, R3, 0x1, R32 ;  /* 0x0000000103207824 */ /* 0x008fce00078e0220 */
[----:B------:R-:W3:Y:S08]  /*4c50*/  LDC.64 R52, c[0x0][0x8a8] ;  /* 0x00022a00ff347b82 */ /* 0x000ef00000000a00 */
[----:B--2-4-:R-:W1:Y:S02]  /*4c60*/  LDC R62, c[0x0][0x374] ;  /* 0x0000dd00ff3e7b82 */ /* 0x014e640000000800 */
.L_x_125:
[C---:B------:R-:W-:Y:S02]  /*4c70*/  LEA R0, R75.reuse, UR48, 0x3 ;  /* 0x000000304b007c11 */ /* 0x040fe4000f8e18ff */
[----:B------:R-:W-:Y:S02]  /*4c80*/  SHF.L.U32 R3, R68, 0x1f, RZ ;  /* 0x0000001f44037819 */ /* 0x000fe400000006ff */
[----:B------:R-:W-:Y:S02]  /*4c90*/  LEA R16, R75, UR48, 0x4 ;  /* 0x000000304b107c11 */ /* 0x000fe4000f8e20ff */
[----:B------:R-:W2:Y:S02]  /*4ca0*/  SYNCS.PHASECHK.TRANS64.TRYWAIT P0, [R0+URZ+0x80], R3 ;  /* 0x00008003000075a7 */ /* 0x000ea400080011ff */
[----:B-12---:R-:W-:Y:S05]  /*4cb0*/  @!P0 BRA `(.L_x_82) ;  /* 0x0000003800948947 */ /* 0x006fea0003800000 */
.L_x_171:
[----:B------:R-:W4:Y:S01]  /*4cc0*/  LDC.64 R12, c[0x0][0xb10] ;  /* 0x0002c400ff0c7b82 */ /* 0x000f220000000a00 */
[----:B------:R-:W3:Y:S01]  /*4cd0*/  LDS.128 R16, [R16+0x110] ;  /* 0x0001100010107984 */ /* 0x000ee20000000c00 */
[----:B-1----:R-:W-:Y:S01]  /*4ce0*/  ISETP.NE.AND P1, PT, R27, 0x1, PT ;  /* 0x000000011b00780c */ /* 0x002fe20003f25270 */
[----:B--2---:R-:W-:Y:S01]  /*4cf0*/  VIADD R0, R0, 0x90 ;  /* 0x0000009000007836 */ /* 0x004fe20000000000 */
[----:B------:R-:W-:Y:S04]  /*4d00*/  ISETP.GE.AND P0, PT, R26, 0x1, PT ;  /* 0x000000011a00780c */ /* 0x000fe80003f06270 */
[----:B------:R-:W1:Y:S01]  /*4d10*/  LDC.64 R10, c[0x0][0xb18] ;  /* 0x0002c600ff0a7b82 */ /* 0x000e620000000a00 */
[----:B------:R-:W-:Y:S01]  /*4d20*/  PRMT R0, RZ, 0x654, R0 ;  /* 0x00000654ff007816 */ /* 0x000fe20000000000 */
[----:B------:R-:W-:Y:S01]  /*4d30*/  @!PT LDS RZ, [RZ] ;  /* 0x00000000fffff984 */ /* 0x000fe20000000800 */
[----:B------:R-:W-:Y:S01]  /*4d40*/  @!PT LDS RZ, [RZ] ;  /* 0x00000000fffff984 */ /* 0x000fe20000000800 */
[----:B------:R-:W-:Y:S01]  /*4d50*/  @!PT LDS RZ, [RZ] ;  /* 0x00000000fffff984 */ /* 0x000fe20000000800 */
[----:B------:R-:W-:Y:S01]  /*4d60*/  @!PT LDS RZ, [RZ] ;  /* 0x00000000fffff984 */ /* 0x000fe20000000800 */
[----:B------:R2:W-:Y:S06]  /*4d70*/  MEMBAR.ALL.CTA ;  /* 0x0000000000007992 */ /* 0x0005ec0000008000 */
[----:B--2---:R-:W2:Y:S01]  /*4d80*/  FENCE.VIEW.ASYNC.S ;  /* 0x00000000000073c6 */ /* 0x004ea20000000000 */
[----:B------:R-:W1:Y:S08]  /*4d90*/  @!P1 LDC R14, c[0x0][0xb20] ;  /* 0x0002c800ff0e9b82 */ /* 0x000e700000000800 */
[----:B------:R-:W1:Y:S01]  /*4da0*/  @!P1 LDC R9, c[0x0][0xb0c] ;  /* 0x0002c300ff099b82 */ /* 0x000e620000000800 */
[----:B--2---:R2:W-:Y:S01]  /*4db0*/  SYNCS.ARRIVE.TRANS64.RED.A1T0 RZ, [R0+URZ], RZ ;  /* 0x000000ff00ff79a7 */ /* 0x0045e200081004ff */
[----:B---3--:R-:W-:Y:S04]  /*4dc0*/  LOP3.LUT P4, RZ, R18, 0x1, RZ, 0xc0, !PT ;  /* 0x0000000112ff7812 */ /* 0x008fe8000788c0ff */
[----:B------:R-:W-:Y:S09]  /*4dd0*/  P2R R73, PR, RZ, 0x10 ;  /* 0x00000010ff497803 */ /* 0x000ff20000000000 */
[----:B------:R-:W-:Y:S02]  /*4de0*/  @P4 MOV R31, R16 ;  /* 0x00000010001f4202 */ /* 0x000fe40000000f00 */
[----:B------:R-:W-:Y:S01]  /*4df0*/  @P4 LOP3.LUT R29, R17, 0xffff, RZ, 0xc0, !PT ;  /* 0x0000ffff111d4812 */ /* 0x000fe200078ec0ff */
[----:B--2-4-:R-:W-:Y:S06]  /*4e00*/  @!P0 BRA `(.L_x_83) ;  /* 0x0000000000a48947 */ /* 0x014fec0003800000 */
[----:B------:R-:W-:Y:S01]  /*4e10*/  IMAD.HI.U32 R36, R62, R25, RZ ;  /* 0x000000193e247227 */ /* 0x000fe200078e00ff */
[----:B------:R-:W-:Y:S02]  /*4e20*/  ISETP.NE.AND P0, PT, R24, 0x1, PT ;  /* 0x000000011800780c */ /* 0x000fe40003f05270 */
[----:B------:R-:W-:Y:S01]  /*4e30*/  ISETP.NE.AND P2, PT, R26, 0x1, PT ;  /* 0x000000011a00780c */ /* 0x000fe20003f45270 */
[-C--:B------:R-:W-:Y:S01]  /*4e40*/  IMAD.HI.U32 R34, R63, R56.reuse, RZ ;  /* 0x000000383f227227 */ /* 0x080fe200078e00ff */
[----:B------:R-:W-:Y:S02]  /*4e50*/  SHF.R.U32.HI R37, RZ, R61, R36 ;  /* 0x0000003dff257219 */ /* 0x000fe40000011624 */
[----:B------:R-:W-:Y:S01]  /*4e60*/  ISETP.NE.AND P3, PT, R28, 0x1, PT ;  /* 0x000000011c00780c */ /* 0x000fe20003f65270 */
[----:B------:R-:W-:Y:S01]  /*4e70*/  IMAD.HI.U32 R40, R29, R25, RZ ;  /* 0x000000191d287227 */ /* 0x000fe200078e00ff */
[----:B------:R-:W-:Y:S02]  /*4e80*/  SHF.R.U32.HI R34, RZ, R57, R34 ;  /* 0x00000039ff227219 */ /* 0x000fe40000011622 */
[----:B------:R-:W-:Y:S01]  /*4e90*/  SEL R3, R62, R37, !P0 ;  /* 0x000000253e037207 */ /* 0x000fe20004000000 */
[----:B------:R-:W-:Y:S01]  /*4ea0*/  IMAD.HI.U32 R38, R31, R56, RZ ;  /* 0x000000381f267227 */ /* 0x000fe200078e00ff */
[----:B------:R-:W-:Y:S03]  /*4eb0*/  SEL R7, R63, R34, !P3 ;  /* 0x000000223f077207 */ /* 0x000fe60005800000 */
[-C--:B------:R-:W-:Y:S01]  /*4ec0*/  IMAD.HI.U32 R34, R3, R22.reuse, RZ ;  /* 0x0000001603227227 */ /* 0x080fe200078e00ff */
[----:B------:R-:W-:Y:S03]  /*4ed0*/  SHF.R.U32.HI R38, RZ, R57, R38 ;  /* 0x00000039ff267219 */ /* 0x000fe60000011626 */
[----:B------:R-:W-:Y:S01]  /*4ee0*/  IMAD.HI.U32 R36, R7, R22, RZ ;  /* 0x0000001607247227 */ /* 0x000fe200078e00ff */
[----:B------:R-:W-:Y:S02]  /*4ef0*/  @P2 SHF.R.U32.HI R3, RZ, R23, R34 ;  /* 0x00000017ff032219 */ /* 0x000fe40000011622 */
[----:B------:R-:W-:Y:S02]  /*4f00*/  SHF.R.U32.HI R34, RZ, R61, R40 ;  /* 0x0000003dff227219 */ /* 0x000fe40000011628 */
[----:B------:R-:W-:Y:S01]  /*4f10*/  @P2 SHF.R.U32.HI R7, RZ, R23, R36 ;  /* 0x00000017ff072219 */ /* 0x000fe20000011624 */
[C---:B------:R-:W-:Y:S01]  /*4f20*/  IMAD R2, R26.reuse, R3, RZ ;  /* 0x000000031a027224 */ /* 0x040fe200078e02ff */
[----:B------:R-:W-:Y:S02]  /*4f30*/  SEL R5, R29, R34, !P0 ;  /* 0x000000221d057207 */ /* 0x000fe40004000000 */
[----:B------:R-:W-:Y:S01]  /*4f40*/  SEL R3, R31, R38, !P3 ;  /* 0x000000261f037207 */ /* 0x000fe20005800000 */
[----:B------:R-:W-:Y:S01]  /*4f50*/  IMAD R4, R26, R7, RZ ;  /* 0x000000071a047224 */ /* 0x000fe200078e02ff */
[C---:B------:R-:W-:Y:S01]  /*4f60*/  ISETP.GE.AND P0, PT, R5.reuse, R2, PT ;  /* 0x000000020500720c */ /* 0x040fe20003f06270 */
[----:B------:R-:W-:Y:S03]  /*4f70*/  IMAD.HI.U32 R6, R5, R22, RZ ;  /* 0x0000001605067227 */ /* 0x000fe600078e00ff */
[----:B------:R-:W-:Y:S01]  /*4f80*/  ISETP.GE.OR P0, PT, R3, R4, P0 ;  /* 0x000000040300720c */ /* 0x000fe20000706670 */
[----:B------:R-:W-:Y:S01]  /*4f90*/  IMAD.MOV R4, RZ, RZ, -R3 ;  /* 0x000000ffff047224 */ /* 0x000fe200078e0a03 */
[-C--:B------:R-:W-:Y:S03]  /*4fa0*/  SHF.R.U32.HI R6, RZ, R23.reuse, R6 ;  /* 0x00000017ff067219 */ /* 0x080fe60000011606 */
[----:B------:R-:W-:Y:S01]  /*4fb0*/  IMAD R31, R28, R4, R31 ;  /* 0x000000041c1f7224 */ /* 0x000fe200078e021f */
[----:B------:R-:W-:Y:S05]  /*4fc0*/  SEL R15, R5, R6, !P2 ;  /* 0x00000006050f7207 */ /* 0x000fea0005000000 */
[----:B------:R-:W-:Y:S02]  /*4fd0*/  IMAD.MOV R6, RZ, RZ, -R15 ;  /* 0x000000ffff067224 */ /* 0x000fe400078e0a0f */
[C---:B------:R-:W-:Y:S04]  /*4fe0*/  @!P0 IMAD.HI.U32 R2, R3.reuse, R22, RZ ;  /* 0x0000001603028227 */ /* 0x040fe800078e00ff */
[----:B------:R-:W-:Y:S01]  /*4ff0*/  IMAD R6, R26, R6, R5 ;  /* 0x000000061a067224 */ /* 0x000fe200078e0205 */
[----:B------:R-:W-:Y:S04]  /*5000*/  @!P0 SHF.R.U32.HI R2, RZ, R23, R2 ;  /* 0x00000017ff028219 */ /* 0x000fe80000011602 */
[----:B------:R-:W-:Y:S02]  /*5010*/  @!P0 SEL R0, R3, R2, !P2 ;  /* 0x0000000203008207 */ /* 0x000fe40005000000 */
[----:B------:R-:W-:Y:S02]  /*5020*/  IADD3 R2, PT, PT, -R5, RZ, RZ ;  /* 0x000000ff05027210 */ /* 0x000fe40007ffe1ff */
[----:B------:R-:W-:Y:S01]  /*5030*/  @!P0 IADD3 R8, PT, PT, R15, -R0, RZ ;  /* 0x800000000f088210 */ /* 0x000fe20007ffe0ff */
[----:B------:R-:W-:Y:S02]  /*5040*/  @!P0 IMAD R0, R7, R6, R0 ;  /* 0x0000000607008224 */ /* 0x000fe400078e0200 */
[----:B------:R-:W-:Y:S02]  /*5050*/  IMAD R29, R24, R2, R29 ;  /* 0x00000002181d7224 */ /* 0x000fe400078e021d */
[----:B------:R-:W-:Y:S02]  /*5060*/  @!P0 IMAD R5, R8, R26, R3 ;  /* 0x0000001a08058224 */ /* 0x000fe400078e0203 */
[----:B------:R-:W-:Y:S04]  /*5070*/  @!P0 IMAD.MOV.U32 R3, RZ, RZ, R0 ;  /* 0x000000ffff038224 */ /* 0x000fe800078e0000 */
[----:B------:R-:W-:Y:S02]  /*5080*/  IMAD R31, R3, R28, R31 ;  /* 0x0000001c031f7224 */ /* 0x000fe400078e021f */
[----:B------:R-:W-:Y:S07]  /*5090*/  IMAD R29, R5, R24, R29 ;  /* 0x00000018051d7224 */ /* 0x000fee00078e021d */
.L_x_83:
[----:B-1----:R-:W-:Y:S01]  /*50a0*/  @!P1 ISETP.NE.AND P0, PT, R10, 0x1, PT ;  /* 0x000000010a00980c */ /* 0x002fe20003f05270 */
[----:B------:R-:W-:Y:S01]  /*50b0*/  @!P1 IMAD.HI.U32 R3, R29, R11, RZ ;  /* 0x0000000b1d039227 */ /* 0x000fe200078e00ff */
[----:B------:R-:W-:Y:S01]  /*50c0*/  R2UR UR42, R21 ;  /* 0x00000000152a72ca */ /* 0x000fe200000e0000 */
[----:B------:R-:W-:Y:S01]  /*50d0*/  BSSY.RECONVERGENT B6, `(.L_x_84) ;  /* 0x0000031000067945 */ /* 0x000fe20003800200 */
[----:B------:R-:W-:Y:S01]  /*50e0*/  R2UR UR41, R20 ;  /* 0x00000000142972ca */ /* 0x000fe200000e0000 */
[----:B------:R-:W-:Y:S01]  /*50f0*/  @!P1 IMAD.HI.U32 R0, R31, R12, RZ ;  /* 0x0000000c1f009227 */ /* 0x000fe200078e00ff */
[----:B------:R-:W-:Y:S02]  /*5100*/  @!P1 SHF.R.U32.HI R2, RZ, R14, R3 ;  /* 0x0000000eff029219 */ /* 0x000fe40000011603 */
[----:B------:R-:W-:Y:S01]  /*5110*/  @!P1 ISETP.NE.AND P2, PT, R9, 0x1, PT ;  /* 0x000000010900980c */ /* 0x000fe20003f45270 */
[----:B------:R-:W-:Y:S01]  /*5120*/  VIADD R75, R75, 0x1 ;  /* 0x000000014b4b7836 */ /* 0x000fe20000000000 */
[----:B------:R-:W-:Y:S02]  /*5130*/  @!P1 SEL R2, R29, R2, !P0 ;  /* 0x000000021d029207 */ /* 0x000fe40004000000 */
[----:B------:R-:W-:Y:S02]  /*5140*/  @!P1 SHF.R.U32.HI R0, RZ, R13, R0 ;  /* 0x0000000dff009219 */ /* 0x000fe40000011600 */
[----:B------:R-:W-:Y:S01]  /*5150*/  LOP3.LUT P0, RZ, R66, 0x1b0, RZ, 0xc0, !PT ;  /* 0x000001b042ff7812 */ /* 0x000fe2000780c0ff */
[----:B------:R-:W-:Y:S01]  /*5160*/  USHF.L.U32 UR42, UR42, 0x6, URZ ;  /* 0x000000062a2a7899 */ /* 0x000fe200080006ff */
[----:B------:R-:W-:Y:S01]  /*5170*/  @!P1 SEL R3, R31, R0, !P2 ;  /* 0x000000001f039207 */ /* 0x000fe20005000000 */
[----:B------:R-:W-:Y:S01]  /*5180*/  USHF.L.U32 UR41, UR41, 0x7, URZ ;  /* 0x0000000729297899 */ /* 0x000fe200080006ff */
[----:B------:R-:W-:Y:S03]  /*5190*/  @P4 SHF.R.U32.HI R67, RZ, 0x10, R17 ;  /* 0x00000010ff434819 */ /* 0x000fe60000011611 */
[----:B------:R-:W-:Y:S02]  /*51a0*/  @!P1 IMAD.IADD R0, R2, 0x1, -R3 ;  /* 0x0000000102009824 */ /* 0x000fe400078e0a03 */
[----:B------:R-:W-:Y:S02]  /*51b0*/  @!P1 IMAD.IADD R2, R3, 0x1, -R2 ;  /* 0x0000000103029824 */ /* 0x000fe400078e0a02 */
[----:B------:R-:W-:Y:S02]  /*51c0*/  @!P1 IMAD R31, R0, R9, R31 ;  /* 0x00000009001f9224 */ /* 0x000fe400078e021f */
[----:B------:R-:W-:Y:S01]  /*51d0*/  @!P1 IMAD R29, R2, R10, R29 ;  /* 0x0000000a021d9224 */ /* 0x000fe200078e021d */
[----:B------:R-:W-:Y:S06]  /*51e0*/  @!P0 BRA `(.L_x_85) ;  /* 0x00000000007c8947 */ /* 0x000fec0003800000 */
[----:B------:R-:W1:Y:S01]  /*51f0*/  LDCU.64 UR8, c[0x4][0x80] ;  /* 0x01001000ff0877ac */ /* 0x000e620008000a00 */
[----:B------:R-:W-:Y:S01]  /*5200*/  MOV R2, 0x0 ;  /* 0x0000000000027802 */ /* 0x000fe20000000f00 */
[----:B------:R-:W-:Y:S02]  /*5210*/  HFMA2 R12, -RZ, RZ, 0, 5.9604644775390625e-08 ;  /* 0x00000001ff0c7431 */ /* 0x000fe400000001ff */
[----:B------:R-:W-:Y:S01]  /*5220*/  IMAD.MOV.U32 R8, RZ, RZ, 0x70 ;  /* 0x00000070ff087424 */ /* 0x000fe200078e00ff */
[----:B------:R2:W3:Y:S01]  /*5230*/  LDC.64 R14, c[0x4][R2] ;  /* 0x01000000020e7b82 */ /* 0x0004e20000000a00 */
[----:B------:R-:W4:Y:S01]  /*5240*/  LDCU.64 UR6, c[0x4][0x88] ;  /* 0x01001100ff0677ac */ /* 0x000f220008000a00 */
[----:B------:R-:W-:Y:S01]  /*5250*/  IMAD.MOV.U32 R13, RZ, RZ, RZ ;  /* 0x000000ffff0d7224 */ /* 0x000fe200078e00ff */
[----:B------:R-:W2:Y:S01]  /*5260*/  LDCU.64 UR4, c[0x4][0x8] ;  /* 0x01000100ff0477ac */ /* 0x000ea20008000a00 */
[----:B-1----:R-:W-:Y:S01]  /*5270*/  MOV R5, UR9 ;  /* 0x0000000900057c02 */ /* 0x002fe20008000f00 */
[----:B------:R-:W-:Y:S01]  /*5280*/  IMAD.U32 R4, RZ, RZ, UR8 ;  /* 0x00000008ff047e24 */ /* 0x000fe2000f8e00ff */
[----:B----4-:R-:W-:Y:S01]  /*5290*/  MOV R7, UR7 ;  /* 0x0000000700077c02 */ /* 0x010fe20008000f00 */
[----:B------:R-:W-:Y:S01]  /*52a0*/  IMAD.U32 R6, RZ, RZ, UR6 ;  /* 0x00000006ff067e24 */ /* 0x000fe2000f8e00ff */
[----:B--2---:R-:W-:Y:S01]  /*52b0*/  MOV R11, UR5 ;  /* 0x00000005000b7c02 */ /* 0x004fe20008000f00 */
[----:B------:R-:W-:Y:S02]  /*52c0*/  IMAD.U32 R10, RZ, RZ, UR4 ;  /* 0x00000004ff0a7e24 */ /* 0x000fe4000f8e00ff */
[----:B------:R-:W-:Y:S07]  /*52d0*/  LEPC R20, `(.L_x_86) ;  /* 0x000000001014794e */ /* 0x000fee0000000000 */
[----:B---3-5:R-:W-:Y:S05]  /*52e0*/  CALL.ABS.NOINC R14 ;  /* 0x000000000e007343 */ /* 0x028fea0003c00000 */
.L_x_86:
[----:B------:R-:W1:Y:S01]  /*52f0*/  LDCU.64 UR8, c[0x4][0x80] ;  /* 0x01001000ff0877ac */ /* 0x000e620008000a00 */
[----:B------:R-:W2:Y:S01]  /*5300*/  LDC.64 R2, c[0x4][R2] ;  /* 0x0100000002027b82 */ /* 0x000ea20000000a00 */
[----:B------:R-:W-:Y:S02]  /*5310*/  HFMA2 R12, -RZ, RZ, 0, 5.9604644775390625e-08 ;  /* 0x00000001ff0c7431 */ /* 0x000fe400000001ff */
[----:B------:R-:W-:Y:S02]  /*5320*/  IMAD.MOV.U32 R8, RZ, RZ, 0x70 ;  /* 0x00000070ff087424 */ /* 0x000fe400078e00ff */
[----:B------:R-:W-:Y:S01]  /*5330*/  IMAD.MOV.U32 R13, RZ, RZ, RZ ;  /* 0x000000ffff0d7224 */ /* 0x000fe200078e00ff */
[----:B------:R-:W3:Y:S01]  /*5340*/  LDCU.64 UR6, c[0x4][0x88] ;  /* 0x01001100ff0677ac */ /* 0x000ee20008000a00 */
[----:B------:R-:W4:Y:S01]  /*5350*/  LDCU.64 UR4, c[0x4][0x8] ;  /* 0x01000100ff0477ac */ /* 0x000f220008000a00 */
[----:B-1----:R-:W-:Y:S02]  /*5360*/  MOV R4, UR8 ;  /* 0x0000000800047c02 */ /* 0x002fe40008000f00 */
[----:B------:R-:W-:Y:S02]  /*5370*/  MOV R5, UR9 ;  /* 0x0000000900057c02 */ /* 0x000fe40008000f00 */
[----:B---3--:R-:W-:Y:S01]  /*5380*/  MOV R7, UR7 ;  /* 0x0000000700077c02 */ /* 0x008fe20008000f00 */
[----:B------:R-:W-:Y:S01]  /*5390*/  IMAD.U32 R6, RZ, RZ, UR6 ;  /* 0x00000006ff067e24 */ /* 0x000fe2000f8e00ff */
[----:B----4-:R-:W-:Y:S01]  /*53a0*/  MOV R11, UR5 ;  /* 0x00000005000b7c02 */ /* 0x010fe20008000f00 */
[----:B------:R-:W-:Y:S02]  /*53b0*/  IMAD.U32 R10, RZ, RZ, UR4 ;  /* 0x00000004ff0a7e24 */ /* 0x000fe4000f8e00ff */
[----:B------:R-:W-:Y:S07]  /*53c0*/  LEPC R20, `(.L_x_85) ;  /* 0x000000001014794e */ /* 0x000fee0000000000 */
[----:B--2---:R-:W-:Y:S05]  /*53d0*/  CALL.ABS.NOINC R2 ;  /* 0x0000000002007343 */ /* 0x004fea0003c00000 */
.L_x_85:
[----:B------:R-:W-:Y:S05]  /*53e0*/  BSYNC.RECONVERGENT B6 ;  /* 0x0000000000067941 */ /* 0x000fea0003800200 */
.L_x_84:
[----:B------:R-:W-:Y:S01]  /*53f0*/  ISETP.NE.U32.AND P4, PT, R54, RZ, PT ;  /* 0x000000ff3600720c */ /* 0x000fe20003f85070 */
[----:B------:R-:W-:Y:S01]  /*5400*/  UISETP.NE.AND UP2, UPT, UR50, URZ, UPT ;  /* 0x000000ff3200728c */ /* 0x000fe2000bf45270 */
[----:B------:R-:W-:Y:S01]  /*5410*/  ISETP.NE.U32.AND P2, PT, RZ, UR38, PT ;  /* 0x00000026ff007c0c */ /* 0x000fe2000bf45070 */
[----:B------:R-:W-:Y:S01]  /*5420*/  UISETP.NE.U32.AND UP1, UPT, UR44, URZ, UPT ;  /* 0x000000ff2c00728c */ /* 0x000fe2000bf25070 */
[----:B------:R-:W-:Y:S01]  /*5430*/  ISETP.NE.AND.EX P4, PT, R55, RZ, PT, P4 ;  /* 0x000000ff3700720c */ /* 0x000fe20003f85340 */
[----:B------:R-:W-:Y:S01]  /*5440*/  UPLOP3.LUT UP0, UPT, UPT, UPT, UPT, 0x40, 0x4 ;  /* 0x000000000004789c */ /* 0x000fe20003f0e870 */
[----:B------:R-:W-:Y:S01]  /*5450*/  ISETP.NE.AND.EX P2, PT, RZ, UR39, PT, P2 ;  /* 0x00000027ff007c0c */ /* 0x000fe2000bf45320 */
[----:B------:R-:W-:Y:S01]  /*5460*/  UISETP.NE.AND.EX UP1, UPT, UR45, URZ, UPT, UP1 ;  /* 0x000000ff2d00728c */ /* 0x000fe2000bf25310 */
[----:B------:R-:W-:Y:S04]  /*5470*/  PLOP3.LUT P1, PT, PT, PT, UP2, 0x80, 0x8 ;  /* 0x000000000008781c */ /* 0x000fe80003f2f028 */
[----:B------:R-:W-:Y:S06]  /*5480*/  @UP2 UPLOP3.LUT UP0, UPT, UPT, UPT, UP1, 0x80, 0x8 ;  /* 0x000000000008289c */ /* 0x000fec0003f0f010 */
[----:B------:R-:W-:Y:S01]  /*5490*/  PLOP3.LUT P0, PT, PT, PT, UP0, 0x80, 0x8 ;  /* 0x000000000008781c */ /* 0x000fe20003f0f008 */
[----:B------:R-:W-:Y:S01]  /*54a0*/  @!UPT UIADD3 URZ, UPT, UPT, URZ, URZ, URZ ;  /* 0x000000fffffff290 */ /* 0x000fe2000fffe0ff */
[----:B------:R-:W-:Y:S11]  /*54b0*/  BRA.U !UP1, `(.L_x_87) ;  /* 0x0000000109387547 */ /* 0x000ff6000b800000 */
[----:B------:R-:W-:Y:S01]  /*54c0*/  UISETP.NE.U32.AND UP0, UPT, UR38, URZ, UPT ;  /* 0x000000ff2600728c */ /* 0x000fe2000bf05070 */
[----:B------:R-:W-:Y:S02]  /*54d0*/  HFMA2 R0, -RZ, RZ, 0, 5.9604644775390625e-08 ;  /* 0x00000001ff007431 */ /* 0x000fe400000001ff */
[----:B------:R-:W-:Y:S01]  /*54e0*/  IMAD.MOV.U32 R59, RZ, RZ, 0x1 ;  /* 0x00000001ff3b7424 */ /* 0x000fe200078e00ff */
[----:B------:R-:W-:Y:S06]  /*54f0*/  UISETP.NE.AND.EX UP0, UPT, UR39, URZ, UPT, UP0 ;  /* 0x000000ff2700728c */ /* 0x000fec000bf05300 */
[----:B------:R-:W-:Y:S05]  /*5500*/  PLOP3.LUT P3, PT, PT, PT, UP0, 0x80, 0x8 ;  /* 0x000000000008781c */ /* 0x000fea0003f6f008 */
[----:B------:R-:W1:Y:S01]  /*5510*/  @UP0 LDCU.64 UR6, c[0x0][0x888] ;  /* 0x00011100ff0607ac */ /* 0x000e620008000a00 */
[----:B------:R-:W-:Y:S07]  /*5520*/  @UP0 UIMAD UR4, UR36, UR44, URZ ;  /* 0x0000002c240402a4 */ /* 0x000fee000f8e02ff */
[----:B------:R-:W-:Y:S01]  /*5530*/  @!P3 PRMT R59, R0, 0x7610, R59 ;  /* 0x00007610003bb816 */ /* 0x000fe2000000003b */
[----:B-1----:R-:W-:Y:S03]  /*5540*/  @UP0 UIMAD.WIDE UR6, UR4, 0x4, UR6 ;  /* 0x00000004040608a5 */ /* 0x002fe6000f8e0206 */
[----:B------:R-:W1:Y:S03]  /*5550*/  @!UP0 LDCU UR4, c[0x0][0x880] ;  /* 0x00011000ff0487ac */ /* 0x000e660008000800 */
[----:B------:R-:W-:Y:S01]  /*5560*/  IMAD.U32 R2, RZ, RZ, UR6 ;  /* 0x00000006ff027e24 */ /* 0x000fe2000f8e00ff */
[----:B------:R-:W-:Y:S05]  /*5570*/  MOV R3, UR7 ;  /* 0x0000000700037c02 */ /* 0x000fea0008000f00 */
[----:B-----5:R2:W5:Y:S02]  /*5580*/  @P3 LDG.E R35, desc[UR46][R2.64] ;  /* 0x0000002e02233981 */ /* 0x020564000c1e1900 */
[----:B-12---:R-:W-:Y:S02]  /*5590*/  @!P3 IMAD.U32 R35, RZ, RZ, UR4 ;  /* 0x00000004ff23be24 */ /* 0x006fe4000f8e00ff */
.L_x_87:
[----:B------:R-:W-:Y:S05]  /*55a0*/  @!P4 BRA `(.L_x_88) ;  /* 0x000000000020c947 */ /* 0x000fea0003800000 */
[----:B------:R-:W-:Y:S04]  /*55b0*/  ISETP.NE.U32.AND P3, PT, R52, RZ, PT ;  /* 0x000000ff3400720c */ /* 0x000fe80003f65070 */
[----:B------:R-:W-:Y:S11]  /*55c0*/  ISETP.NE.AND.EX P3, PT, R53, RZ, PT, P3 ;  /* 0x000000ff3500720c */ /* 0x000ff60003f65330 */
[----:B------:R-:W-:Y:S02]  /*55d0*/  @!UPT UIADD3 URZ, UPT, UPT, URZ, URZ, URZ ;  /* 0x000000fffffff290 */ /* 0x000fe4000fffe0ff */
[----:B------:R-:W1:Y:S01]  /*55e0*/  @P3 LDC.64 R2, c[0x0][0x8a8] ;  /* 0x00022a00ff023b82 */ /* 0x000e620000000a00 */
[----:B------:R-:W-:Y:S04]  /*55f0*/  @P3 IMAD R0, R54, UR36, RZ ;  /* 0x0000002436003c24 */ /* 0x000fe8000f8e02ff */
[----:B-1----:R-:W-:Y:S05]  /*5600*/  @P3 IMAD.WIDE R2, R0, 0x4, R2 ;  /* 0x0000000400023825 */ /* 0x002fea00078e0202 */
[----:B-----5:R1:W5:Y:S02]  /*5610*/  @P3 LDG.E R33, desc[UR46][R2.64] ;  /* 0x0000002e02213981 */ /* 0x020364000c1e1900 */
[----:B-1----:R-:W2:Y:S02]  /*5620*/  @!P3 LDC R33, c[0x0][0x8a0] ;  /* 0x00022800ff21bb82 */ /* 0x002ea40000000800 */
.L_x_88:
[----:B-----5:R-:W-:Y:S01]  /*5630*/  FSETP.NEU.AND P3, PT, R35, RZ, PT ;  /* 0x000000ff2300720b */ /* 0x020fe20003f6d000 */
[----:B------:R-:W-:Y:S01]  /*5640*/  IMAD.SHL.U32 R80, R64, 0x2, RZ ;  /* 0x0000000240507824 */ /* 0x000fe200078e00ff */
[----:B------:R-:W-:Y:S01]  /*5650*/  SEL R7, RZ, 0xffffffff, P2 ;  /* 0xffffffffff077807 */ /* 0x000fe20001000000 */
[----:B------:R-:W-:Y:S01]  /*5660*/  BSSY B1, `(.L_x_89) ;  /* 0x0000036000017945 */ /* 0x000fe20003800000 */
[----:B------:R-:W-:Y:S01]  /*5670*/  @P1 LOP3.LUT P2, RZ, R59, 0xff, RZ, 0xc0, !PT ;  /* 0x000000ff3bff1812 */ /* 0x000fe2000784c0ff */
[----:B------:R-:W-:Y:S01]  /*5680*/  VIADD R78, R80, UR48 ;  /* 0x00000030504e7c36 */ /* 0x000fe20008000000 */
[----:B------:R-:W-:Y:S01]  /*5690*/  @P1 SEL R2, RZ, 0xffffffff, P3 ;  /* 0xffffffffff021807 */ /* 0x000fe20001800000 */
[----:B------:R-:W-:Y:S01]  /*56a0*/  IMAD.MOV.U32 R81, RZ, RZ, 0x1 ;  /* 0x00000001ff517424 */ /* 0x000fe200078e00ff */
[----:B------:R-:W-:Y:S01]  /*56b0*/  LOP3.LUT R70, R70, 0x1, RZ, 0x3c, !PT ;  /* 0x0000000146467812 */ /* 0x000fe200078e3cff */
[----:B------:R-:W-:Y:S01]  /*56c0*/  IMAD.MOV.U32 R39, RZ, RZ, RZ ;  /* 0x000000ffff277224 */ /* 0x000fe200078e00ff */
[----:B------:R-:W-:Y:S02]  /*56d0*/  @P0 SEL R2, R7, R2, !P2 ;  /* 0x0000000207020207 */ /* 0x000fe40005000000 */
[----:B------:R-:W-:Y:S02]  /*56e0*/  CS2R R50, SRZ ;  /* 0x0000000000327805 */ /* 0x000fe4000001ff00 */
[----:B------:R-:W-:Y:S02]  /*56f0*/  LEA R79, R30, UR48, 0x3 ;  /* 0x000000301e4f7c11 */ /* 0x000fe4000f8e18ff */
[----:B------:R-:W-:Y:S02]  /*5700*/  CS2R R48, SRZ ;  /* 0x0000000000307805 */ /* 0x000fe4000001ff00 */
[----:B------:R-:W-:Y:S02]  /*5710*/  @P1 LOP3.LUT R2, R2, 0x1, RZ, 0xc0, !PT ;  /* 0x0000000102021812 */ /* 0x000fe400078ec0ff */
[----:B------:R-:W-:Y:S02]  /*5720*/  CS2R R42, SRZ ;  /* 0x00000000002a7805 */ /* 0x000fe4000001ff00 */
[----:B------:R-:W-:Y:S02]  /*5730*/  SHF.L.U32 R0, R69, 0x1f, RZ ;  /* 0x0000001f45007819 */ /* 0x000fe400000006ff */
[----:B------:R-:W-:Y:S02]  /*5740*/  CS2R R40, SRZ ;  /* 0x0000000000287805 */ /* 0x000fe4000001ff00 */
[----:B------:R-:W-:Y:S01]  /*5750*/  ISETP.NE.U32.OR P5, PT, R2, 0x1, !P1 ;  /* 0x000000010200780c */ /* 0x000fe20004fa5470 */
[----:B------:R-:W-:Y:S01]  /*5760*/  IMAD.IADD R77, R71, 0x1, R78 ;  /* 0x00000001474d7824 */ /* 0x000fe200078e024e */
[----:B------:R-:W-:Y:S02]  /*5770*/  PLOP3.LUT P2, PT, PT, PT, UP1, 0x80, 0x8 ;  /* 0x000000000008781c */ /* 0x000fe40003f4f018 */
[----:B------:R-:W-:Y:S02]  /*5780*/  LEA.HI R5, R30, R30, RZ, 0x1 ;  /* 0x0000001e1e057211 */ /* 0x000fe400078f08ff */
[----:B------:R-:W-:Y:S02]  /*5790*/  LOP3.LUT P4, R74, R59, 0xff, RZ, 0xc0, !PT ;  /* 0x000000ff3b4a7812 */ /* 0x000fe4000788c0ff */
[----:B------:R-:W-:Y:S01]  /*57a0*/  SEL R2, RZ, 0xffffffff, P3 ;  /* 0xffffffffff027807 */ /* 0x000fe20001800000 */
[C---:B------:R-:W-:Y:S01]  /*57b0*/  IMAD.SHL.U32 R3, R5.reuse, 0x40, RZ ;  /* 0x0000004005037824 */ /* 0x040fe200078e00ff */
[----:B------:R-:W-:Y:S02]  /*57c0*/  LOP3.LUT R5, R5, 0xffe, RZ, 0xc0, !PT ;  /* 0x00000ffe05057812 */ /* 0x000fe400078ec0ff */
[----:B------:R-:W-:Y:S02]  /*57d0*/  P2R R76, PR, RZ, 0x20 ;  /* 0x00000020ff4c7803 */ /* 0x000fe40000000000 */
[----:B------:R-:W-:Y:S01]  /*57e0*/  @P5 SHF.L.U32 R4, R70, 0x1f, RZ ;  /* 0x0000001f46045819 */ /* 0x000fe200000006ff */
[----:B------:R-:W-:Y:S01]  /*57f0*/  IMAD.IADD R34, R30, 0x1, -R5 ;  /* 0x000000011e227824 */ /* 0x000fe200078e0a05 */
[----:B------:R-:W-:Y:S02]  /*5800*/  @P2 SEL R2, R7, R2, !P4 ;  /* 0x0000000207022207 */ /* 0x000fe40006000000 */
[----:B------:R-:W1:Y:S01]  /*5810*/  @P5 SYNCS.PHASECHK.TRANS64.TRYWAIT P1, [UR48+0x30], R4 ;  /* 0x00003004ff0055a7 */ /* 0x000e620008021130 */
[----:B------:R-:W-:Y:S02]  /*5820*/  LOP3.LUT R3, R3, 0xffffff80, RZ, 0xc0, !PT ;  /* 0xffffff8003037812 */ /* 0x000fe400078ec0ff */
[----:B------:R-:W-:Y:S03]  /*5830*/  LOP3.LUT R2, R2, 0x1, RZ, 0xc0, !PT ;  /* 0x0000000102027812 */ /* 0x000fe600078ec0ff */
[----:B------:R-:W-:Y:S01]  /*5840*/  IMAD.IADD R3, R32, 0x1, R3 ;  /* 0x0000000120037824 */ /* 0x000fe200078e0203 */
[----:B------:R-:W-:Y:S03]  /*5850*/  ISETP.NE.U32.AND P2, PT, R2, 0x1, PT ;  /* 0x000000010200780c */ /* 0x000fe60003f45070 */
[----:B------:R-:W-:Y:S01]  /*5860*/  IMAD R34, R34, 0x100000, R3 ;  /* 0x0010000022227824 */ /* 0x000fe200078e0203 */
[----:B------:R-:W-:Y:S01]  /*5870*/  P2R R82, PR, RZ, 0x4 ;  /* 0x00000004ff527803 */ /* 0x000fe20000000000 */
[----:B------:R3:W4:Y:S01]  /*5880*/  SYNCS.PHASECHK.TRANS64.TRYWAIT P0, [R79+URZ+0xa0], R0 ;  /* 0x0000a0004f0075a7 */ /* 0x00072200080011ff */
[----:B-1----:R-:W-:Y:S01]  /*5890*/  @P5 SEL R81, RZ, 0x1, !P1 ;  /* 0x00000001ff515807 */ /* 0x002fe20004800000 */
[----:B---3--:R-:W-:Y:S06]  /*58a0*/  @!P5 BRA `(.L_x_90) ;  /* 0x000000000044d947 */ /* 0x008fec0003800000 */
[----:B------:R-:W-:Y:S01]  /*58b0*/  IMAD.MOV.U32 R50, RZ, RZ, RZ ;  /* 0x000000ffff327224 */ /* 0x000fe200078e00ff */
[----:B------:R-:W-:Y:S01]  /*58c0*/  ISETP.NE.AND P1, PT, R81, RZ, PT ;  /* 0x000000ff5100720c */ /* 0x000fe20003f25270 */
[----:B------:R-:W-:Y:S01]  /*58d0*/  BSSY B0, `(.L_x_91) ;  /* 0x0000008000007945 */ /* 0x000fe20003800000 */
[----:B------:R-:W-:Y:S02]  /*58e0*/  CS2R R42, SRZ ;  /* 0x00000000002a7805 */ /* 0x000fe4000001ff00 */
[----:B------:R-:W-:Y:S02]  /*58f0*/  CS2R R40, SRZ ;  /* 0x0000000000287805 */ /* 0x000fe4000001ff00 */
[----:B------:R-:W-:Y:S07]  /*5900*/  CS2R R48, SRZ ;  /* 0x0000000000307805 */ /* 0x000fee000001ff00 */
[----:B------:R-:W-:Y:S05]  /*5910*/  @P1 BRA `(.L_x_92) ;  /* 0x00000000000c1947 */ /* 0x000fea0003800000 */
[----:B------:R-:W-:Y:S04]  /*5920*/  SHF.L.U32 R3, R70, 0x1f, RZ ;  /* 0x0000001f46037819 */ /* 0x000fe800000006ff */
[----:B------:R-:W1:Y:S02]  /*5930*/  SYNCS.PHASECHK.TRANS64.TRYWAIT P1, [UR48+0x30], R3 ;  /* 0x00003003ff0075a7 */ /* 0x000e640008021130 */
[----:B-1----:R-:W-:Y:S05]  /*5940*/  @!P1 BRA `(.L_x_93) ;  /* 0x0000002c00849947 */ /* 0x002fea0003800000 */
.L_x_92:
[----:B------:R-:W-:Y:S05]  /*5950*/  BSYNC B0 ;  /* 0x0000000000007941 */ /* 0x000fea0003800000 */
.L_x_91:
[----:B------:R-:W-:Y:S01]  /*5960*/  ISETP.NE.AND P1, PT, R82, RZ, PT ;  /* 0x000000ff5200720c */ /* 0x000fe20003f25270 */
[----:B------:R-:W-:Y:S11]  /*5970*/  HFMA2 R39, -RZ, RZ, 0, 5.9604644775390625e-08 ;  /* 0x00000001ff277431 */ /* 0x000ff600000001ff */
[----:B------:R-:W-:Y:S01]  /*5980*/  @!UPT UIADD3 URZ, UPT, UPT, URZ, URZ, URZ ;  /* 0x000000fffffff290 */ /* 0x000fe2000fffe0ff */
[----:B------:R-:W-:Y:S05]  /*5990*/  @P1 WARPSYNC.ALL ;  /* 0x0000000000001948 */ /* 0x000fea0003800000 */
[----:B------:R3:W1:Y:S04]  /*59a0*/  @P1 LDSM.16.M88.4 R40, [R80+UR48+0x200] ;  /* 0x000200305028183b */ /* 0x0006680008000200 */
[----:B------:R3:W1:Y:S02]  /*59b0*/  @P1 LDSM.16.M88.4 R48, [R77+0x200] ;  /* 0x000200004d30183b */ /* 0x0006640000000200 */
.L_x_90:
[----:B------:R-:W-:Y:S05]  /*59c0*/  BSYNC B1 ;  /* 0x0000000000017941 */ /* 0x000fea0003800000 */
.L_x_89:
[----:B-1----:R-:W-:Y:S04]  /*59d0*/  SHF.R.U32.HI R2, RZ, 0x15, R34 ;  /* 0x00000015ff027819 */ /* 0x002fe80000011622 */
[----:B------:R-:W-:Y:S01]  /*59e0*/  LOP3.LUT P1, RZ, R2, 0x3, R65, 0x48, !PT ;  /* 0x0000000302ff7812 */ /* 0x000fe20007824841 */
[----:B------:R-:W-:Y:S01]  /*59f0*/  @!UPT UIADD3 URZ, UPT, UPT, URZ, URZ, URZ ;  /* 0x000000fffffff290 */ /* 0x000fe2000fffe0ff */
[----:B----4-:R-:W-:Y:S11]  /*5a00*/  @P0 BRA `(.L_x_94) ;  /* 0x0000000000080947 */ /* 0x010ff60003800000 */
[----:B------:R-:W1:Y:S02]  /*5a10*/  SYNCS.PHASECHK.TRANS64.TRYWAIT P0, [R79+URZ+0xa0], R0 ;  /* 0x0000a0004f0075a7 */ /* 0x000e6400080011ff */
[----:B-1----:R-:W-:Y:S05]  /*5a20*/  @!P0 BRA `(.L_x_95) ;  /* 0x0000002c00648947 */ /* 0x002fea0003800000 */
.L_x_94:
[----:B------:R-:W-:Y:S05]  /*5a30*/  @!P1 BRA `(.L_x_96) ;  /* 0x0000000000409947 */ /* 0x000fea0003800000 */
[----:B------:R-:W4:Y:S01]  /*5a40*/  LDCU.64 UR8, c[0x4][0x70] ;  /* 0x01000e00ff0877ac */ /* 0x000f220008000a00 */
[----:B------:R-:W-:Y:S01]  /*5a50*/  MOV R3, 0x0 ;  /* 0x0000000000037802 */ /* 0x000fe20000000f00 */
[----:B------:R-:W-:Y:S02]  /*5a60*/  HFMA2 R12, -RZ, RZ, 0, 5.9604644775390625e-08 ;  /* 0x00000001ff0c7431 */ /* 0x000fe400000001ff */
[----:B------:R-:W-:Y:S02]  /*5a70*/  IMAD.MOV.U32 R8, RZ, RZ, 0x192 ;  /* 0x00000192ff087424 */ /* 0x000fe400078e00ff */
[----:B------:R-:W-:Y:S01]  /*5a80*/  IMAD.MOV.U32 R13, RZ, RZ, RZ ;  /* 0x000000ffff0d7224 */ /* 0x000fe200078e00ff */
[----:B------:R-:W5:Y:S01]  /*5a90*/  LDCU.64 UR6, c[0x4][0x78] ;  /* 0x01000f00ff0677ac */ /* 0x000f620008000a00 */
[----:B------:R-:W1:Y:S01]  /*5aa0*/  LDC.64 R2, c[0x4][R3] ;  /* 0x0100000003027b82 */ /* 0x000e620000000a00 */
[----:B------:R-:W2:Y:S01]  /*5ab0*/  LDCU.64 UR4, c[0x4][0x10] ;  /* 0x01000200ff0477ac */ /* 0x000ea20008000a00 */
[----:B----4-:R-:W-:Y:S01]  /*5ac0*/  MOV R5, UR9 ;  /* 0x0000000900057c02 */ /* 0x010fe20008000f00 */
[----:B------:R-:W-:Y:S01]  /*5ad0*/  IMAD.U32 R4, RZ, RZ, UR8 ;  /* 0x00000008ff047e24 */ /* 0x000fe2000f8e00ff */
[----:B-----5:R-:W-:Y:S01]  /*5ae0*/  MOV R7, UR7 ;  /* 0x0000000700077c02 */ /* 0x020fe20008000f00 */
[----:B------:R-:W-:Y:S01]  /*5af0*/  IMAD.U32 R6, RZ, RZ, UR6 ;  /* 0x00000006ff067e24 */ /* 0x000fe2000f8e00ff */
[----:B--2---:R-:W-:Y:S01]  /*5b00*/  MOV R11, UR5 ;  /* 0x00000005000b7c02 */ /* 0x004fe20008000f00 */
[----:B------:R-:W-:Y:S02]  /*5b10*/  IMAD.U32 R10, RZ, RZ, UR4 ;  /* 0x00000004ff0a7e24 */ /* 0x000fe4000f8e00ff */
[----:B------:R-:W-:Y:S07]  /*5b20*/  LEPC R20, `(.L_x_96) ;  /* 0x000000001014794e */ /* 0x000fee0000000000 */
[----:B-1-3--:R-:W-:Y:S05]  /*5b30*/  CALL.ABS.NOINC R2 ;  /* 0x0000000002007343 */ /* 0x00afea0003c00000 */
.L_x_96:
[----:B------:R-:W-:Y:S05]  /*5b40*/  WARPSYNC.ALL ;  /* 0x0000000000007948 */ /* 0x000fea0003800000 */
[----:B------:R-:W-:Y:S01]  /*5b50*/  R2UR UR4, R34 ;  /* 0x00000000220472ca */ /* 0x000fe200000e0000 */
[--C-:B------:R-:W-:Y:S01]  /*5b60*/  HADD2.F32 R20, -RZ, R40.reuse.H0_H0 ;  /* 0x20000028ff147230 */ /* 0x100fe20000004100 */
[----:B------:R-:W-:Y:S01]  /*5b70*/  ISETP.NE.AND P0, PT, R72, RZ, PT ;  /* 0x000000ff4800720c */ /* 0x000fe20003f05270 */
[----:B------:R-:W-:Y:S01]  /*5b80*/  HADD2.F32 R21, -RZ, R40.H1_H1 ;  /* 0x30000028ff157230 */ /* 0x000fe20000004100 */
[----:B------:R-:W-:Y:S01]  /*5b90*/  BSSY.RECONVERGENT B0, `(.L_x_97) ;  /* 0x000004c000007945 */ /* 0x000fe20003800200 */
[----:B------:R-:W-:Y:S02]  /*5ba0*/  HADD2.F32 R36, -RZ, R41.H1_H1 ;  /* 0x30000029ff247230 */ /* 0x000fe40000004100 */
[----:B------:R-:W-:Y:S02]  /*5bb0*/  HADD2.F32 R37, -RZ, R43.H0_H0 ;  /* 0x2000002bff257230 */ /* 0x000fe40000004100 */
[----:B------:R-:W-:Y:S04]  /*5bc0*/  HADD2.F32 R38, -RZ, R51.H1_H1 ;  /* 0x30000033ff267230 */ /* 0x000fe80000004100 */
[----:B------:R-:W1:Y:S02]  /*5bd0*/  LDTM.16dp256bit.x4 R4, tmem[UR4] ;  /* 0x00000004000479ee */ /* 0x000e640008120000 */
[C---:B-12---:R-:W-:Y:S01]  /*5be0*/  FMUL R0, R33.reuse, R4 ;  /* 0x0000000421007220 */ /* 0x046fe20000400000 */
[C---:B------:R-:W-:Y:S01]  /*5bf0*/  FMUL R2, R33.reuse, R5 ;  /* 0x0000000521027220 */ /* 0x040fe20000400000 */
[C---:B------:R-:W-:Y:S01]  /*5c00*/  FMUL R3, R33.reuse, R6 ;  /* 0x0000000621037220 */ /* 0x040fe20000400000 */
[----:B------:R-:W-:Y:S01]  /*5c10*/  FMUL R7, R33, R7 ;  /* 0x0000000721077220 */ /* 0x000fe20000400000 */
[C---:B------:R-:W-:Y:S01]  /*5c20*/  FFMA R0, R35.reuse, R20, R0 ;  /* 0x0000001423007223 */ /* 0x040fe20000000000 */
[----:B------:R-:W-:Y:S02]  /*5c30*/  HADD2.F32 R20, -RZ, R41.H0_H0 ;  /* 0x20000029ff147230 */ /* 0x000fe40000004100 */
[----:B------:R-:W-:Y:S01]  /*5c40*/  FFMA R2, R35, R21, R2 ;  /* 0x0000001523027223 */ /* 0x000fe20000000002 */
[--C-:B------:R-:W-:Y:S02]  /*5c50*/  HADD2.F32 R21, -RZ, R42.reuse.H0_H0 ;  /* 0x2000002aff157230 */ /* 0x100fe40000004100 */
[C---:B------:R-:W-:Y:S01]  /*5c60*/  FMUL R4, R33.reuse, R8 ;  /* 0x0000000821047220 */ /* 0x040fe20000400000 */
[----:B------:R-:W-:Y:S01]  /*5c70*/  FMUL R5, R33, R9 ;  /* 0x0000000921057220 */ /* 0x000fe20000400000 */
[C---:B------:R-:W-:Y:S01]  /*5c80*/  FFMA R3, R35.reuse, R20, R3 ;  /* 0x0000001423037223 */ /* 0x040fe20000000003 */
[----:B------:R-:W-:Y:S01]  /*5c90*/  HADD2.F32 R20, -RZ, R42.H1_H1 ;  /* 0x3000002aff147230 */ /* 0x000fe20000004100 */
[----:B------:R-:W-:Y:S01]  /*5ca0*/  F2FP.F16.F32.PACK_AB R44, R2, R0 ;  /* 0x00000000022c723e */ /* 0x000fe200000000ff */
[C---:B------:R-:W-:Y:S01]  /*5cb0*/  FFMA R7, R35.reuse, R36, R7 ;  /* 0x0000002423077223 */ /* 0x040fe20000000007 */
[----:B------:R-:W-:Y:S01]  /*5cc0*/  FFMA R4, R35, R21, R4 ;  /* 0x0000001523047223 */ /* 0x000fe20000000004 */
[----:B------:R-:W-:Y:S01]  /*5cd0*/  FMUL R6, R33, R10 ;  /* 0x0000000a21067220 */ /* 0x000fe20000400000 */
[----:B------:R-:W-:Y:S02]  /*5ce0*/  HADD2.F32 R36, -RZ, R43.H1_H1 ;  /* 0x3000002bff247230 */ /* 0x000fe40000004100 */
[----:B------:R-:W-:Y:S01]  /*5cf0*/  FFMA R5, R35, R20, R5 ;  /* 0x0000001423057223 */ /* 0x000fe20000000005 */
[----:B------:R-:W-:Y:S01]  /*5d00*/  FMUL R11, R33, R11 ;  /* 0x0000000b210b7220 */ /* 0x000fe20000400000 */
[----:B------:R-:W-:Y:S01]  /*5d10*/  FFMA R6, R35, R37, R6 ;  /* 0x0000002523067223 */ /* 0x000fe20000000006 */
[--C-:B------:R-:W-:Y:S02]  /*5d20*/  HADD2.F32 R20, -RZ, R48.reuse.H0_H0 ;  /* 0x20000030ff147230 */ /* 0x100fe40000004100 */
[----:B------:R-:W-:Y:S01]  /*5d30*/  FMUL R8, R33, R12 ;  /* 0x0000000c21087220 */ /* 0x000fe20000400000 */
[----:B------:R-:W-:Y:S01]  /*5d40*/  FFMA R11, R35, R36, R11 ;  /* 0x00000024230b7223 */ /* 0x000fe2000000000b */
[----:B------:R-:W-:Y:S02]  /*5d50*/  HADD2.F32 R36, -RZ, R48.H1_H1 ;  /* 0x30000030ff247230 */ /* 0x000fe40000004100 */
[C---:B------:R-:W-:Y:S01]  /*5d60*/  FMUL R9, R33.reuse, R13 ;  /* 0x0000000d21097220 */ /* 0x040fe20000400000 */
[--C-:B------:R-:W-:Y:S02]  /*5d70*/  HADD2.F32 R21, -RZ, R49.reuse.H0_H0 ;  /* 0x20000031ff157230 */ /* 0x100fe40000004100 */
[----:B------:R-:W-:Y:S01]  /*5d80*/  FMUL R10, R33, R14 ;  /* 0x0000000e210a7220 */ /* 0x000fe20000400000 */
[C---:B------:R-:W-:Y:S01]  /*5d90*/  FFMA R8, R35.reuse, R20, R8 ;  /* 0x0000001423087223 */ /* 0x040fe20000000008 */
[C---:B------:R-:W-:Y:S01]  /*5da0*/  FFMA R9, R35.reuse, R36, R9 ;  /* 0x0000002423097223 */ /* 0x040fe20000000009 */
[----:B------:R-:W-:Y:S02]  /*5db0*/  HADD2.F32 R20, -RZ, R49.H1_H1 ;  /* 0x30000031ff147230 */ /* 0x000fe40000004100 */
[----:B------:R-:W-:Y:S01]  /*5dc0*/  FFMA R10, R35, R21, R10 ;  /* 0x00000015230a7223 */ /* 0x000fe2000000000a */
[C---:B------:R-:W-:Y:S01]  /*5dd0*/  FMUL R15, R33.reuse, R15 ;  /* 0x0000000f210f7220 */ /* 0x040fe20000400000 */
[--C-:B------:R-:W-:Y:S02]  /*5de0*/  HADD2.F32 R21, -RZ, R50.reuse.H0_H0 ;  /* 0x20000032ff157230 */ /* 0x100fe40000004100 */
[C---:B------:R-:W-:Y:S01]  /*5df0*/  FMUL R12, R33.reuse, R16 ;  /* 0x00000010210c7220 */ /* 0x040fe20000400000 */
[----:B------:R-:W-:Y:S02]  /*5e00*/  HADD2.F32 R36, -RZ, R50.H1_H1 ;  /* 0x30000032ff247230 */ /* 0x000fe40000004100 */
[C---:B------:R-:W-:Y:S01]  /*5e10*/  FMUL R13, R33.reuse, R17 ;  /* 0x00000011210d7220 */ /* 0x040fe20000400000 */
[----:B------:R-:W-:Y:S02]  /*5e20*/  HADD2.F32 R37, -RZ, R51.H0_H0 ;  /* 0x20000033ff257230 */ /* 0x000fe40000004100 */
[----:B------:R-:W-:Y:S01]  /*5e30*/  FMUL R14, R33, R18 ;  /* 0x00000012210e7220 */ /* 0x000fe20000400000 */
[----:B------:R-:W-:Y:S01]  /*5e40*/  FFMA R15, R35, R20, R15 ;  /* 0x00000014230f7223 */ /* 0x000fe2000000000f */
[----:B------:R-:W-:Y:S01]  /*5e50*/  FMUL R19, R33, R19 ;  /* 0x0000001321137220 */ /* 0x000fe20000400000 */
[C---:B------:R-:W-:Y:S01]  /*5e60*/  FFMA R12, R35.reuse, R21, R12 ;  /* 0x00000015230c7223 */ /* 0x040fe2000000000c */
[C---:B------:R-:W-:Y:S01]  /*5e70*/  FFMA R13, R35.reuse, R36, R13 ;  /* 0x00000024230d7223 */ /* 0x040fe2000000000d */
[C---:B------:R-:W-:Y:S01]  /*5e80*/  FFMA R14, R35.reuse, R37, R14 ;  /* 0x00000025230e7223 */ /* 0x040fe2000000000e */
[----:B------:R-:W-:Y:S01]  /*5e90*/  FFMA R19, R35, R38, R19 ;  /* 0x0000002623137223 */ /* 0x000fe20000000013 */
[----:B------:R-:W-:Y:S02]  /*5ea0*/  F2FP.F16.F32.PACK_AB R45, R7, R3 ;  /* 0x00000003072d723e */ /* 0x000fe400000000ff */
[----:B------:R-:W-:Y:S02]  /*5eb0*/  F2FP.F16.F32.PACK_AB R46, R5, R4 ;  /* 0x00000004052e723e */ /* 0x000fe400000000ff */
[----:B------:R-:W-:Y:S02]  /*5ec0*/  F2FP.F16.F32.PACK_AB R47, R11, R6 ;  /* 0x000000060b2f723e */ /* 0x000fe400000000ff */
[----:B------:R-:W-:Y:S02]  /*5ed0*/  F2FP.F16.F32.PACK_AB R84, R9, R8 ;  /* 0x000000080954723e */ /* 0x000fe400000000ff */
[----:B------:R-:W-:Y:S01]  /*5ee0*/  F2FP.F16.F32.PACK_AB R85, R15, R10 ;  /* 0x0000000a0f55723e */ /* 0x000fe200000000ff */
[----:B------:R1:W-:Y:S01]  /*5ef0*/  STSM.16.M88.4 [R78+0x200], R44 ;  /* 0x0002002c4e007844 */ /* 0x0003e20000000200 */
[----:B------:R-:W-:Y:S02]  /*5f00*/  F2FP.F16.F32.PACK_AB R86, R13, R12 ;  /* 0x0000000c0d56723e */ /* 0x000fe400000000ff */
[----:B------:R-:W-:Y:S05]  /*5f10*/  F2FP.F16.F32.PACK_AB R87, R19, R14 ;  /* 0x0000000e1357723e */ /* 0x000fea00000000ff */
[----:B------:R1:W-:Y:S01]  /*5f20*/  STSM.16.M88.4 [R77+0x200], R84 ;  /* 0x000200544d007844 */ /* 0x0003e20000000200 */
[----:B------:R-:W-:Y:S01]  /*5f30*/  @!PT LDS RZ, [RZ] ;  /* 0x00000000fffff984 */ /* 0x000fe20000000800 */
[----:B------:R-:W-:Y:S01]  /*5f40*/  @!PT LDS RZ, [RZ] ;  /* 0x00000000fffff984 */ /* 0x000fe20000000800 */
[----:B------:R-:W-:Y:S01]  /*5f50*/  @!PT LDS RZ, [RZ] ;  /* 0x00000000fffff984 */ /* 0x000fe20000000800 */
[----:B------:R-:W-:Y:S01]  /*5f60*/  @!PT LDS RZ, [RZ] ;  /* 0x00000000fffff984 */ /* 0x000fe20000000800 */
[----:B------:R2:W-:Y:S07]  /*5f70*/  MEMBAR.ALL.CTA ;  /* 0x0000000000007992 */ /* 0x0005ee0000008000 */
[----:B--2---:R-:W2:Y:S02]  /*5f80*/  FENCE.VIEW.ASYNC.S ;  /* 0x00000000000073c6 */ /* 0x004ea40000000000 */
[----:B--2---:R-:W-:Y:S06]  /*5f90*/  BAR.SYNC.DEFER_BLOCKING 0x1, 0x80 ;  /* 0x0042000000007b1d */ /* 0x004fec0000010000 */
[----:B------:R-:W-:Y:S05]  /*5fa0*/  @P0 BRA `(.L_x_98) ;  /* 0x0000000000280947 */ /* 0x000fea0003800000 */
[----:B------:R-:W-:Y:S02]  /*5fb0*/  UIADD3 UR4, UPT, UPT, UR48, 0x200, URZ ;  /* 0x0000020030047890 */ /* 0x000fe4000fffe0ff */
[----:B------:R-:W-:Y:S01]  /*5fc0*/  UIADD3 UR6, UP0, UPT, UR52, 0x680, URZ ;  /* 0x0000068034067890 */ /* 0x000fe2000ff1e0ff */
[----:B------:R-:W-:Y:S03]  /*5fd0*/  UMOV UR43, UR36 ;  /* 0x00000024002b7c82 */ /* 0x000fe60008000000 */
[----:B------:R-:W-:Y:S01]  /*5fe0*/  MOV R66, UR4 ;  /* 0x0000000400427c02 */ /* 0x000fe20008000f00 */
[----:B------:R-:W-:Y:S03]  /*5ff0*/  UIADD3.X UR7, UPT, UPT, URZ, UR53, URZ, UP0, !UPT ;  /* 0x00000035ff077290 */ /* 0x000fe600087fe4ff */
[----:B------:R-:W-:Y:S11]  /*6000*/  R2UR UR40, R66 ;  /* 0x00000000422872ca */ /* 0x000ff600000e0000 */
[----:B------:R-:W-:Y:S02]  /*6010*/  @!UPT UIADD3 URZ, UPT, UPT, URZ, URZ, URZ ;  /* 0x000000fffffff290 */ /* 0x000fe4000fffe0ff */
[----:B------:R2:W-:Y:S01]  /*6020*/  UTMASTG.3D [UR40], [UR6] ;  /* 0x00000028060073b5 */ /* 0x0005e20008010000 */
[----:B------:R0:W-:Y:S01]  /*6030*/  UTMACMDFLUSH ;  /* 0x00000000000079b7 */ /* 0x0001e20000000000 */
[----:B--2---:R-:W-:Y:S04]  /*6040*/  DEPBAR.LE SB0, 0x1 ;  /* 0x000080400000791a */ /* 0x004fe80000000000 */
.L_x_98:
[----:B------:R-:W-:Y:S05]  /*6050*/  BSYNC.RECONVERGENT B0 ;  /* 0x0000000000007941 */ /* 0x000fea0003800200 */
.L_x_97:
[----:B------:R-:W-:Y:S01]  /*6060*/  BAR.SYNC.DEFER_BLOCKING 0x1, 0x80 ;  /* 0x0042000000007b1d */ /* 0x000fe20000010000 */
[----:B------:R-:W-:Y:S01]  /*6070*/  ISETP.NE.AND P1, PT, R76, RZ, PT ;  /* 0x000000ff4c00720c */ /* 0x000fe20003f25270 */
[----:B------:R-:W-:Y:S01]  /*6080*/  UISETP.NE.AND UP0, UPT, UR49, URZ, UPT ;  /* 0x000000ff3100728c */ /* 0x000fe2000bf05270 */
[----:B------:R-:W-:Y:S11]  /*6090*/  LEA R3, R39, UR48, 0x3 ;  /* 0x0000003027037c11 */ /* 0x000ff6000f8e18ff */
[----:B------:R-:W-:Y:S01]  /*60a0*/  @P1 SHF.L.U32 R2, R70, 0x1f, RZ ;  /* 0x0000001f46021819 */ /* 0x000fe200000006ff */
[----:B------:R-:W-:Y:S06]  /*60b0*/  BRA.U !UP0, `(.L_x_99) ;  /* 0x0000000108247547 */ /* 0x000fec000b800000 */
[----:B------:R-:W-:Y:S01]  /*60c0*/  IMAD.U32 R5, RZ, RZ, UR51 ;  /* 0x00000033ff057e24 */ /* 0x000fe2000f8e00ff */
[----:B------:R-:W-:Y:S01]  /*60d0*/  MOV R0, UR37 ;  /* 0x0000002500007c02 */ /* 0x000fe20008000f00 */
[----:B------:R-:W-:Y:S03]  /*60e0*/  UIADD3 UR51, UPT, UPT, UR51, 0x1, URZ ;  /* 0x0000000133337890 */ /* 0x000fe6000fffe0ff */
[----:B------:R-:W-:Y:S01]  /*60f0*/  @P1 LEA R5, R5, UR48, 0x3 ;  /* 0x0000003005051c11 */ /* 0x000fe2000f8e18ff */
[----:B------:R-:W-:Y:S04]  /*6100*/  UISETP.NE.AND UP0, UPT, UR51, 0x4, UPT ;  /* 0x000000043300788c */ /* 0x000fe8000bf05270 */
[----:B------:R-:W-:Y:S01]  /*6110*/  @P1 VIADD R5, R5, 0x50 ;  /* 0x0000005005051836 */ /* 0x000fe20000000000 */
[----:B------:R-:W-:Y:S04]  /*6120*/  USEL UR51, UR51, URZ, UP0 ;  /* 0x000000ff33337287 */ /* 0x000fe80008000000 */
[----:B------:R-:W-:Y:S04]  /*6130*/  @P1 PRMT R0, R0, 0x654, R5 ;  /* 0x0000065400001816 */ /* 0x000fe80000000005 */
[----:B------:R2:W-:Y:S04]  /*6140*/  @P1 SYNCS.ARRIVE.TRANS64.RED.A1T0 RZ, [R0+URZ], RZ ;  /* 0x000000ff00ff19a7 */ /* 0x0005e800081004ff */
.L_x_99:
[----:B------:R-:W4:Y:S01]  /*6150*/  @P1 SYNCS.PHASECHK.TRANS64.TRYWAIT P0, [R3+URZ+0x30], R2 ;  /* 0x00003002030015a7 */ /* 0x000f2200080011ff */
[----:B------:R-:W-:Y:S01]  /*6160*/  BSSY B1, `(.L_x_100) ;  /* 0x0000013000017945 */ /* 0x000fe20003800000 */
[----:B----4-:R-:W-:Y:S03]  /*6170*/  @P1 SEL R81, RZ, 0x1, !P0 ;  /* 0x00000001ff511807 */ /* 0x010fe60004000000 */
[----:B------:R-:W-:Y:S05]  /*6180*/  @!P1 BRA `(.L_x_101) ;  /* 0x0000000000409947 */ /* 0x000fea0003800000 */
[----:B------:R-:W-:Y:S01]  /*6190*/  ISETP.NE.AND P1, PT, R82, RZ, PT ;  /* 0x000000ff5200720c */ /* 0x000fe20003f25270 */
[----:B------:R-:W-:Y:S01]  /*61a0*/  BSSY B0, `(.L_x_102) ;  /* 0x0000009000007945 */ /* 0x000fe20003800000 */
[----:B------:R-:W-:Y:S11]  /*61b0*/  ISETP.NE.AND P0, PT, R81, RZ, PT ;  /* 0x000000ff5100720c */ /* 0x000ff60003f05270 */
[----:B------:R-:W-:Y:S05]  /*61c0*/  @P1 IMAD R4, R39, 0x1000, R80 ;  /* 0x0000100027041824 */ /* 0x000fea00078e0250 */
[----:B------:R-:W-:Y:S05]  /*61d0*/  @P1 IADD3 R2, PT, PT, R4, UR48, RZ ;  /* 0x0000003004021c10 */ /* 0x000fea000fffe0ff */
[----:B------:R-:W-:Y:S01]  /*61e0*/  @P1 IMAD.IADD R2, R71, 0x1, R2 ;  /* 0x0000000147021824 */ /* 0x000fe200078e0202 */
[----:B------:R-:W-:Y:S06]  /*61f0*/  @P0 BRA `(.L_x_103) ;  /* 0x00000000000c0947 */ /* 0x000fec0003800000 */
[----:B--2---:R-:W-:Y:S04]  /*6200*/  SHF.L.U32 R0, R70, 0x1f, RZ ;  /* 0x0000001f46007819 */ /* 0x004fe800000006ff */
[----:B------:R-:W2:Y:S02]  /*6210*/  SYNCS.PHASECHK.TRANS64.TRYWAIT P0, [R3+URZ+0x30], R0 ;  /* 0x00003000030075a7 */ /* 0x000ea400080011ff */
[----:B--2---:R-:W-:Y:S05]  /*6220*/  @!P0 BRA `(.L_x_104) ;  /* 0x0000002400788947 */ /* 0x004fea0003800000 */
.L_x_103:
[----:B------:R-:W-:Y:S05]  /*6230*/  BSYNC B0 ;  /* 0x0000000000007941 */ /* 0x000fea0003800000 */
.L_x_102:
[----:B------:R-:W-:Y:S02]  /*6240*/  ISETP.NE.AND P0, PT, R82, RZ, PT ;  /* 0x000000ff5200720c */ /* 0x000fe40003f05270 */
[----:B------:R-:W-:Y:S11]  /*6250*/  IADD3 R39, PT, PT, R39, 0x1, RZ ;  /* 0x0000000127277810 */ /* 0x000ff60007ffe0ff */
[----:B------:R-:W-:Y:S05]  /*6260*/  @P0 WARPSYNC.ALL ;  /* 0x0000000000000948 */ /* 0x000fea0003800000 */
[----:B------:R4:W1:Y:S04]  /*6270*/  @P0 LDSM.16.M88.4 R40, [R4+UR48+0x200] ;  /* 0x000200300428083b */ /* 0x0008680008000200 */
[----:B------:R4:W1:Y:S02]  /*6280*/  @P0 LDSM.16.M88.4 R48, [R2+0x200] ;  /* 0x000200000230083b */ /* 0x0008640000000200 */
.L_x_101:
[----:B------:R-:W-:Y:S05]  /*6290*/  BSYNC B1 ;  /* 0x0000000000017941 */ /* 0x000fea0003800000 */
.L_x_100:
[----:B--2---:R-:W-:Y:S05]  /*62a0*/  VIADD R0, R34, 0x20 ;  /* 0x0000002022007836 */ /* 0x004fea0000000000 */
[----:B------:R-:W-:Y:S04]  /*62b0*/  SHF.R.U32.HI R0, RZ, 0x15, R0 ;  /* 0x00000015ff007819 */ /* 0x000fe80000011600 */
[----:B------:R-:W-:Y:S11]  /*62c0*/  LOP3.LUT P0, RZ, R0, 0x3, R65, 0x48, !PT ;  /* 0x0000000300ff7812 */ /* 0x000ff60007804841 */
[----:B------:R-:W-:Y:S02]  /*62d0*/  @!UPT UIADD3 URZ, UPT, UPT, URZ, URZ, URZ ;  /* 0x000000fffffff290 */ /* 0x000fe4000fffe0ff */
[----:B------:R-:W-:Y:S05]  /*62e0*/  @!P0 BRA `(.L_x_105) ;  /* 0x0000000000408947 */ /* 0x000fea0003800000 */
[----:B------:R-:W2:Y:S01]  /*62f0*/  LDCU.64 UR8, c[0x4][0x70] ;  /* 0x01000e00ff0877ac */ /* 0x000ea20008000a00 */
[----:B------:R-:W-:Y:S01]  /*6300*/  MOV R3, 0x0 ;  /* 0x0000000000037802 */ /* 0x000fe20000000f00 */
[----:B------:R-:W-:Y:S02]  /*6310*/  HFMA2 R12, -RZ, RZ, 0, 5.9604644775390625e-08 ;  /* 0x00000001ff0c7431 */ /* 0x000fe400000001ff */
[----:B------:R-:W-:Y:S02]  /*6320*/  IMAD.MOV.U32 R8, RZ, RZ, 0x192 ;  /* 0x00000192ff087424 */ /* 0x000fe400078e00ff */
[----:B------:R-:W-:Y:S01]  /*6330*/  IMAD.MOV.U32 R13, RZ, RZ, RZ ;  /* 0x000000ffff0d7224 */ /* 0x000fe200078e00ff */
[----:B------:R-:W5:Y:S01]  /*6340*/  LDCU.64 UR6, c[0x4][0x78] ;  /* 0x01000f00ff0677ac */ /* 0x000f620008000a00 */
[----:B----4-:R-:W4:Y:S01]  /*6350*/  LDC.64 R2, c[0x4][R3] ;  /* 0x0100000003027b82 */ /* 0x010f220000000a00 */
[----:B------:R-:W3:Y:S01]  /*6360*/  LDCU.64 UR4, c[0x4][0x10] ;  /* 0x01000200ff0477ac */ /* 0x000ee20008000a00 */
[----:B--2---:R-:W-:Y:S01]  /*6370*/  MOV R5, UR9 ;  /* 0x0000000900057c02 */ /* 0x004fe20008000f00 */
[----:B------:R-:W-:Y:S01]  /*6380*/  IMAD.U32 R4, RZ, RZ, UR8 ;  /* 0x00000008ff047e24 */ /* 0x000fe2000f8e00ff */
[----:B-----5:R-:W-:Y:S01]  /*6390*/  MOV R7, UR7 ;  /* 0x0000000700077c02 */ /* 0x020fe20008000f00 */
[----:B------:R-:W-:Y:S01]  /*63a0*/  IMAD.U32 R6, RZ, RZ, UR6 ;  /* 0x00000006ff067e24 */ /* 0x000fe2000f8e00ff */
[----:B---3--:R-:W-:Y:S01]  /*63b0*/  MOV R11, UR5 ;  /* 0x00000005000b7c02 */ /* 0x008fe20008000f00 */
[----:B------:R-:W-:Y:S02]  /*63c0*/  IMAD.U32 R10, RZ, RZ, UR4 ;  /* 0x00000004ff0a7e24 */ /* 0x000fe4000f8e00ff */
[----:B------:R-:W-:Y:S07]  /*63d0*/  LEPC R20, `(.L_x_105) ;  /* 0x000000001014794e */ /* 0x000fee0000000000 */
[----:B-1--4-:R-:W-:Y:S05]  /*63e0*/  CALL.ABS.NOINC R2 ;  /* 0x0000000002007343 */ /* 0x012fea0003c00000 */
.L_x_105:
[----:B------:R-:W-:Y:S01]  /*63f0*/  ISETP.NE.AND P6, PT, R76, RZ, PT ;  /* 0x000000ff4c00720c */ /* 0x000fe20003fc5270 */
[----:B------:R-:W-:Y:S05]  /*6400*/  WARPSYNC.ALL ;  /* 0x0000000000007948 */ /* 0x000fea0003800000 */
[----:B------:R-:W-:Y:S01]  /*6410*/  R2UR UR4, R34 ;  /* 0x00000000220472ca */ /* 0x000fe200000e0000 */
[--C-:B-1----:R-:W-:Y:S01]  /*6420*/  HADD2.F32 R20, -RZ, R40.reuse.H0_H0 ;  /* 0x20000028ff147230 */ /* 0x102fe20000004100 */
[----:B------:R-:W-:Y:S01]  /*6430*/  ISETP.NE.AND P0, PT, R72, RZ, PT ;  /* 0x000000ff4800720c */ /* 0x000fe20003f05270 */
[----:B------:R-:W-:Y:S01]  /*6440*/  HADD2.F32 R21, -RZ, R40.H1_H1 ;  /* 0x30000028ff157230 */ /* 0x000fe20000004100 */
[----:B------:R-:W-:Y:S01]  /*6450*/  MOV R38, UR51 ;  /* 0x0000003300267c02 */ /* 0x000fe20008000f00 */
[--C-:B------:R-:W-:Y:S01]  /*6460*/  HADD2.F32 R36, -RZ, R41.reuse.H1_H1 ;  /* 0x30000029ff247230 */ /* 0x100fe20000004100 */
[----:B------:R-:W-:Y:S01]  /*6470*/  MOV R83, UR37 ;  /* 0x0000002500537c02 */ /* 0x000fe20008000f00 */
[----:B------:R-:W-:Y:S01]  /*6480*/  HADD2.F32 R37, -RZ, R48.H0_H0 ;  /* 0x20000030ff257230 */ /* 0x000fe20000004100 */
[----:B------:R-:W-:Y:S01]  /*6490*/  @P6 LEA R38, R38, UR48, 0x3 ;  /* 0x0000003026266c11 */ /* 0x000fe2000f8e18ff */
[----:B------:R-:W-:Y:S01]  /*64a0*/  BSSY.RECONVERGENT B0, `(.L_x_106) ;  /* 0x000004d000007945 */ /* 0x000fe20003800200 */
[----:B------:R-:W-:Y:S02]  /*64b0*/  @P6 SHF.L.U32 R88, R70, 0x1f, RZ ;  /* 0x0000001f46586819 */ /* 0x000fe400000006ff */
[----:B------:R-:W-:Y:S01]  /*64c0*/  @P6 IADD3 R38, PT, PT, R38, 0x50, RZ ;  /* 0x0000005026266810 */ /* 0x000fe20007ffe0ff */
[----:B----4-:R-:W1:Y:S03]  /*64d0*/  LDTM.16dp256bit.x4 R4, tmem[UR4+0x20] ;  /* 0x00002004000479ee */ /* 0x010e660008120000 */
[----:B------:R-:W-:Y:S02]  /*64e0*/  @P6 PRMT R38, R83, 0x654, R38 ;  /* 0x0000065453266816 */ /* 0x000fe40000000026 */
[----:B------:R-:W-:Y:S01]  /*64f0*/  LEA R83, R39, UR48, 0x3 ;  /* 0x0000003027537c11 */ /* 0x000fe2000f8e18ff */
[C---:B-1----:R-:W-:Y:S01]  /*6500*/  FMUL R0, R33.reuse, R4 ;  /* 0x0000000421007220 */ /* 0x042fe20000400000 */
[C---:B------:R-:W-:Y:S01]  /*6510*/  FMUL R2, R33.reuse, R5 ;  /* 0x0000000521027220 */ /* 0x040fe20000400000 */
[C---:B------:R-:W-:Y:S01]  /*6520*/  FMUL R3, R33.reuse, R6 ;  /* 0x0000000621037220 */ /* 0x040fe20000400000 */
[----:B------:R-:W-:Y:S01]  /*6530*/  FMUL R7, R33, R7 ;  /* 0x0000000721077220 */ /* 0x000fe20000400000 */
[C---:B------:R-:W-:Y:S01]  /*6540*/  FFMA R0, R35.reuse, R20, R0 ;  /* 0x0000001423007223 */ /* 0x040fe20000000000 */
[----:B------:R-:W-:Y:S02]  /*6550*/  HADD2.F32 R20, -RZ, R41.H0_H0 ;  /* 0x20000029ff147230 */ /* 0x000fe40000004100 */
[----:B------:R-:W-:Y:S01]  /*6560*/  FFMA R2, R35, R21, R2 ;  /* 0x0000001523027223 */ /* 0x000fe20000000002 */
[C---:B------:R-:W-:Y:S01]  /*6570*/  FMUL R4, R33.reuse, R8 ;  /* 0x0000000821047220 */ /* 0x040fe20000400000 */
[----:B------:R-:W-:Y:S01]  /*6580*/  FMUL R5, R33, R9 ;  /* 0x0000000921057220 */ /* 0x000fe20000400000 */
[--C-:B------:R-:W-:Y:S02]  /*6590*/  HADD2.F32 R21, -RZ, R43.reuse.H0_H0 ;  /* 0x2000002bff157230 */ /* 0x100fe40000004100 */
[C---:B------:R-:W-:Y:S01]  /*65a0*/  FFMA R3, R35.reuse, R20, R3 ;  /* 0x0000001423037223 */ /* 0x040fe20000000003 */
[--C-:B------:R-:W-:Y:S01]  /*65b0*/  HADD2.F32 R20, -RZ, R42.reuse.H0_H0 ;  /* 0x2000002aff147230 */ /* 0x100fe20000004100 */
[----:B------:R-:W-:Y:S01]  /*65c0*/  F2FP.F16.F32.PACK_AB R44, R2, R0 ;  /* 0x00000000022c723e */ /* 0x000fe200000000ff */
[----:B------:R-:W-:Y:S01]  /*65d0*/  FFMA R7, R35, R36, R7 ;  /* 0x0000002423077223 */ /* 0x000fe20000000007 */
[----:B------:R-:W-:Y:S01]  /*65e0*/  FMUL R6, R33, R10 ;  /* 0x0000000a21067220 */ /* 0x000fe20000400000 */
[----:B------:R-:W-:Y:S02]  /*65f0*/  HADD2.F32 R36, -RZ, R43.H1_H1 ;  /* 0x3000002bff247230 */ /* 0x000fe40000004100 */
[----:B------:R-:W-:Y:S01]  /*6600*/  FFMA R4, R35, R20, R4 ;  /* 0x0000001423047223 */ /* 0x000fe20000000004 */
[----:B------:R-:W-:Y:S01]  /*6610*/  HADD2.F32 R20, -RZ, R42.H1_H1 ;  /* 0x3000002aff147230 */ /* 0x000fe20000004100 */
[----:B------:R-:W-:Y:S01]  /*6620*/  F2FP.F16.F32.PACK_AB R45, R7, R3 ;  /* 0x00000003072d723e */ /* 0x000fe200000000ff */
[C---:B------:R-:W-:Y:S01]  /*6630*/  FMUL R11, R33.reuse, R11 ;  /* 0x0000000b210b7220 */ /* 0x040fe20000400000 */
[C---:B------:R-:W-:Y:S01]  /*6640*/  FMUL R8, R33.reuse, R12 ;  /* 0x0000000c21087220 */ /* 0x040fe20000400000 */
[----:B------:R-:W-:Y:S01]  /*6650*/  FMUL R9, R33, R13 ;  /* 0x0000000d21097220 */ /* 0x000fe20000400000 */
[C---:B------:R-:W-:Y:S01]  /*6660*/  FFMA R5, R35.reuse, R20, R5 ;  /* 0x0000001423057223 */ /* 0x040fe20000000005 */
[----:B------:R-:W-:Y:S02]  /*6670*/  HADD2.F32 R20, -RZ, R48.H1_H1 ;  /* 0x30000030ff147230 */ /* 0x000fe40000004100 */
[C---:B------:R-:W-:Y:S01]  /*6680*/  FFMA R6, R35.reuse, R21, R6 ;  /* 0x0000001523067223 */ /* 0x040fe20000000006 */
[C---:B------:R-:W-:Y:S01]  /*6690*/  FFMA R11, R35.reuse, R36, R11 ;  /* 0x00000024230b7223 */ /* 0x040fe2000000000b */
[C---:B------:R-:W-:Y:S01]  /*66a0*/  FFMA R8, R35.reuse, R37, R8 ;  /* 0x0000002523087223 */ /* 0x040fe20000000008 */
[--C-:B------:R-:W-:Y:S02]  /*66b0*/  HADD2.F32 R21, -RZ, R49.reuse.H0_H0 ;  /* 0x20000031ff157230 */ /* 0x100fe40000004100 */
[----:B------:R-:W-:Y:S01]  /*66c0*/  FFMA R9, R35, R20, R9 ;  /* 0x0000001423097223 */ /* 0x000fe20000000009 */
[C---:B------:R-:W-:Y:S01]  /*66d0*/  FMUL R10, R33.reuse, R14 ;  /* 0x0000000e210a7220 */ /* 0x040fe20000400000 */
[----:B------:R-:W-:Y:S02]  /*66e0*/  HADD2.F32 R20, -RZ, R49.H1_H1 ;  /* 0x30000031ff147230 */ /* 0x000fe40000004100 */
[C---:B------:R-:W-:Y:S01]  /*66f0*/  FMUL R15, R33.reuse, R15 ;  /* 0x0000000f210f7220 */ /* 0x040fe20000400000 */
[----:B------:R-:W-:Y:S01]  /*6700*/  FMUL R12, R33, R16 ;  /* 0x00000010210c7220 */ /* 0x000fe20000400000 */
[C---:B------:R-:W-:Y:S01]  /*6710*/  FFMA R10, R35.reuse, R21, R10 ;  /* 0x00000015230a7223 */ /* 0x040fe2000000000a */
[--C-:B------:R-:W-:Y:S02]  /*6720*/  HADD2.F32 R21, -RZ, R50.reuse.H0_H0 ;  /* 0x20000032ff157230 */ /* 0x100fe40000004100 */
[----:B------:R-:W-:Y:S01]  /*6730*/  FFMA R15, R35, R20, R15 ;  /* 0x00000014230f7223 */ /* 0x000fe2000000000f */
[----:B------:R-:W-:Y:S02]  /*6740*/  HADD2.F32 R20, -RZ, R50.H1_H1 ;  /* 0x30000032ff147230 */ /* 0x000fe40000004100 */
[C---:B------:R-:W-:Y:S01]  /*6750*/  FMUL R13, R33.reuse, R17 ;  /* 0x00000011210d7220 */ /* 0x040fe20000400000 */
[--C-:B------:R-:W-:Y:S02]  /*6760*/  HADD2.F32 R37, -RZ, R51.reuse.H0_H0 ;  /* 0x20000033ff257230 */ /* 0x100fe40000004100 */
[C---:B------:R-:W-:Y:S01]  /*6770*/  FMUL R14, R33.reuse, R18 ;  /* 0x00000012210e7220 */ /* 0x040fe20000400000 */
[----:B------:R-:W-:Y:S02]  /*6780*/  HADD2.F32 R36, -RZ, R51.H1_H1 ;  /* 0x30000033ff247230 */ /* 0x000fe40000004100 */
        /* <DEDUP_REMOVED lines=21> */
[----:B------:R-:W-:Y:S02]  /*68e0*/  UIADD3 UR8, UP0, UPT, UR52, 0x680, URZ ;  /* 0x0000068034087890 */ /* 0x000fe4000ff1e0ff */
[----:B------:R-:W-:Y:S02]  /*68f0*/  UIADD3 UR5, UPT, UPT, UR41, 0x20, URZ ;  /* 0x0000002029057890 */ /* 0x000fe4000fffe0ff */
[----:B------:R-:W-:Y:S02]  /*6900*/  UIADD3 UR4, UPT, UPT, UR48, 0x1200, URZ ;  /* 0x0000120030047890 */ /* 0x000fe4000fffe0ff */
[----:B------:R-:W-:Y:S01]  /*6910*/  UIADD3.X UR9, UPT, UPT, URZ, UR53, URZ, UP0, !UPT ;  /* 0x00000035ff097290 */ /* 0x000fe200087fe4ff */
[----:B------:R-:W-:Y:S01]  /*6920*/  UMOV UR6, UR42 ;  /* 0x0000002a00067c82 */ /* 0x000fe20008000000 */
[----:B------:R-:W-:Y:S07]  /*6930*/  UMOV UR7, UR36 ;  /* 0x0000002400077c82 */ /* 0x000fee0008000000 */
[----:B------:R2:W-:Y:S01]  /*6940*/  UTMASTG.3D [UR4], [UR8] ;  /* 0x00000004080073b5 */ /* 0x0005e20008010000 */
[----:B------:R0:W-:Y:S01]  /*6950*/  UTMACMDFLUSH ;  /* 0x00000000000079b7 */ /* 0x0001e20000000000 */
[----:B--2---:R-:W-:Y:S04]  /*6960*/  DEPBAR.LE SB0, 0x1 ;  /* 0x000080400000791a */ /* 0x004fe80000000000 */
.L_x_107:
[----:B------:R-:W-:Y:S05]  /*6970*/  BSYNC.RECONVERGENT B0 ;  /* 0x0000000000007941 */ /* 0x000fea0003800200 */
.L_x_106:
[----:B------:R-:W-:Y:S01]  /*6980*/  BAR.SYNC.DEFER_BLOCKING 0x1, 0x80 ;  /* 0x0042000000007b1d */ /* 0x000fe20000010000 */
[----:B------:R-:W-:Y:S04]  /*6990*/  UIADD3 UR40, UPT, UPT, UR51, 0x1, URZ ;  /* 0x0000000133287890 */ /* 0x000fe8000fffe0ff */
[----:B------:R-:W-:Y:S04]  /*69a0*/  UISETP.NE.AND UP0, UPT, UR40, 0x4, UPT ;  /* 0x000000042800788c */ /* 0x000fe8000bf05270 */
[----:B------:R-:W-:Y:S01]  /*69b0*/  USEL UR40, UR40, URZ, UP0 ;  /* 0x000000ff28287287 */ /* 0x000fe20008000000 */
[----:B------:R2:W-:Y:S01]  /*69c0*/  @P6 SYNCS.ARRIVE.TRANS64.RED.A1T0 RZ, [R38+URZ], RZ ;  /* 0x000000ff26ff69a7 */ /* 0x0005e200081004ff */
[----:B------:R-:W-:Y:S01]  /*69d0*/  BSSY B1, `(.L_x_108) ;  /* 0x0000014000017945 */ /* 0x000fe20003800000 */
[----:B------:R-:W4:Y:S02]  /*69e0*/  @P6 SYNCS.PHASECHK.TRANS64.TRYWAIT P0, [R83+URZ+0x30], R88 ;  /* 0x00003058530065a7 */ /* 0x000f2400080011ff */
[----:B----4-:R-:W-:Y:S01]  /*69f0*/  @P6 SEL R81, RZ, 0x1, !P0 ;  /* 0x00000001ff516807 */ /* 0x010fe20004000000 */
[----:B--2---:R-:W-:Y:S06]  /*6a00*/  @!P6 BRA `(.L_x_109) ;  /* 0x000000000040e947 */ /* 0x004fec0003800000 */
[----:B------:R-:W-:Y:S01]  /*6a10*/  ISETP.NE.AND P1, PT, R82, RZ, PT ;  /* 0x000000ff5200720c */ /* 0x000fe20003f25270 */
[----:B------:R-:W-:Y:S01]  /*6a20*/  BSSY B0, `(.L_x_110) ;  /* 0x0000009000007945 */ /* 0x000fe20003800000 */
[----:B------:R-:W-:Y:S11]  /*6a30*/  ISETP.NE.AND P0, PT, R81, RZ, PT ;  /* 0x000000ff5100720c */ /* 0x000ff60003f05270 */
[----:B------:R-:W-:Y:S05]  /*6a40*/  @P1 IMAD R2, R39, 0x1000, R80 ;  /* 0x0000100027021824 */ /* 0x000fea00078e0250 */
[----:B------:R-:W-:Y:S05]  /*6a50*/  @P1 IADD3 R0, PT, PT, R2, UR48, RZ ;  /* 0x0000003002001c10 */ /* 0x000fea000fffe0ff */
[----:B------:R-:W-:Y:S01]  /*6a60*/  @P1 IMAD.IADD R0, R71, 0x1, R0 ;  /* 0x0000000147001824 */ /* 0x000fe200078e0200 */
[----:B------:R-:W-:Y:S06]  /*6a70*/  @P0 BRA `(.L_x_111) ;  /* 0x00000000000c0947 */ /* 0x000fec0003800000 */
[----:B------:R-:W-:Y:S04]  /*6a80*/  SHF.L.U32 R4, R70, 0x1f, RZ ;  /* 0x0000001f46047819 */ /* 0x000fe800000006ff */
[----:B------:R-:W2:Y:S02]  /*6a90*/  SYNCS.PHASECHK.TRANS64.TRYWAIT P0, [R83+URZ+0x30], R4 ;  /* 0x00003004530075a7 */ /* 0x000ea400080011ff */
[----:B--2---:R-:W-:Y:S05]  /*6aa0*/  @!P0 BRA `(.L_x_112) ;  /* 0x0000001c006c8947 */ /* 0x004fea0003800000 */
.L_x_111:
[----:B------:R-:W-:Y:S05]  /*6ab0*/  BSYNC B0 ;  /* 0x0000000000007941 */ /* 0x000fea0003800000 */
.L_x_110:
[----:B------:R-:W-:Y:S02]  /*6ac0*/  ISETP.NE.AND P0, PT, R82, RZ, PT ;  /* 0x000000ff5200720c */ /* 0x000fe40003f05270 */
[----:B------:R-:W-:Y:S11]  /*6ad0*/  IADD3 R39, PT, PT, R39, 0x1, RZ ;  /* 0x0000000127277810 */ /* 0x000ff60007ffe0ff */
[----:B------:R-:W-:Y:S05]  /*6ae0*/  @P0 WARPSYNC.ALL ;  /* 0x0000000000000948 */ /* 0x000fea0003800000 */
[----:B------:R4:W1:Y:S04]  /*6af0*/  @P0 LDSM.16.M88.4 R40, [R2+UR48+0x200] ;  /* 0x000200300228083b */ /* 0x0008680008000200 */
[----:B------:R4:W1:Y:S02]  /*6b00*/  @P0 LDSM.16.M88.4 R48, [R0+0x200] ;  /* 0x000200000030083b */ /* 0x0008640000000200 */
.L_x_109:
[----:B------:R-:W-:Y:S05]  /*6b10*/  BSYNC B1 ;  /* 0x0000000000017941 */ /* 0x000fea0003800000 */
.L_x_108:
[----:B----4-:R-:W-:Y:S05]  /*6b20*/  VIADD R0, R34, 0x40 ;  /* 0x0000004022007836 */ /* 0x010fea0000000000 */
[----:B------:R-:W-:Y:S04]  /*6b30*/  SHF.R.U32.HI R0, RZ, 0x15, R0 ;  /* 0x00000015ff007819 */ /* 0x000fe80000011600 */
[----:B------:R-:W-:Y:S11]  /*6b40*/  LOP3.LUT P0, RZ, R0, 0x3, R65, 0x48, !PT ;  /* 0x0000000300ff7812 */ /* 0x000ff60007804841 */
[----:B------:R-:W-:Y:S02]  /*6b50*/  @!UPT UIADD3 URZ, UPT, UPT, URZ, URZ, URZ ;  /* 0x000000fffffff290 */ /* 0x000fe4000fffe0ff */
        /* <DEDUP_REMOVED lines=8> */
[----:B------:R-:W3:Y:S01]  /*6be0*/  LDCU.64 UR4, c[0x4][0x10] ;  /* 0x01000200ff0477ac */ /* 0x000ee20008000a00 */
[----:B----4-:R-:W-:Y:S01]  /*6bf0*/  MOV R5, UR9 ;  /* 0x0000000900057c02 */ /* 0x010fe20008000f00 */
[----:B--2---:R-:W-:Y:S01]  /*6c00*/  IMAD.U32 R4, RZ, RZ, UR8 ;  /* 0x00000008ff047e24 */ /* 0x004fe2000f8e00ff */
[----:B-----5:R-:W-:Y:S01]  /*6c10*/  MOV R7, UR7 ;  /* 0x0000000700077c02 */ /* 0x020fe20008000f00 */
[----:B------:R-:W-:Y:S01]  /*6c20*/  IMAD.U32 R6, RZ, RZ, UR6 ;  /* 0x00000006ff067e24 */ /* 0x000fe2000f8e00ff */
[----:B---3--:R-:W-:Y:S01]  /*6c30*/  MOV R11, UR5 ;  /* 0x00000005000b7c02 */ /* 0x008fe20008000f00 */
[----:B------:R-:W-:Y:S02]  /*6c40*/  IMAD.U32 R10, RZ, RZ, UR4 ;  /* 0x00000004ff0a7e24 */ /* 0x000fe4000f8e00ff */
[----:B------:R-:W-:Y:S07]  /*6c50*/  LEPC R20, `(.L_x_113) ;  /* 0x000000001014794e */ /* 0x000fee0000000000 */
[----:B-1----:R-:W-:Y:S05]  /*6c60*/  CALL.ABS.NOINC R2 ;  /* 0x0000000002007343 */ /* 0x002fea0003c00000 */
.L_x_113:
        /* <DEDUP_REMOVED lines=8> */
[----:B--2---:R-:W-:Y:S01]  /*6cf0*/  MOV R83, UR37 ;  /* 0x0000002500537c02 */ /* 0x004fe20008000f00 */
[----:B------:R-:W-:Y:S01]  /*6d00*/  HADD2.F32 R37, -RZ, R48.H0_H0 ;  /* 0x20000030ff257230 */ /* 0x000fe20000004100 */
[----:B------:R-:W-:Y:S01]  /*6d10*/  @P6 LEA R38, R38, UR48, 0x3 ;  /* 0x0000003026266c11 */ /* 0x000fe2000f8e18ff */
[----:B------:R-:W-:Y:S01]  /*6d20*/  BSSY.RECONVERGENT B0, `(.L_x_114) ;  /* 0x000004d000007945 */ /* 0x000fe20003800200 */
[----:B------:R-:W-:Y:S02]  /*6d30*/  LEA R88, R39, UR48, 0x3 ;  /* 0x0000003027587c11 */ /* 0x000fe4000f8e18ff */
[----:B------:R-:W-:Y:S01]  /*6d40*/  @P6 IADD3 R38, PT, PT, R38, 0x50, RZ ;  /* 0x0000005026266810 */ /* 0x000fe20007ffe0ff */
[----:B------:R-:W1:Y:S03]  /*6d50*/  LDTM.16dp256bit.x4 R4, tmem[UR4+0x40] ;  /* 0x00004004000479ee */ /* 0x000e660008120000 */
[----:B------:R-:W-:Y:S02]  /*6d60*/  @P6 PRMT R38, R83, 0x654, R38 ;  /* 0x0000065453266816 */ /* 0x000fe40000000026 */
[----:B------:R-:W-:Y:S01]  /*6d70*/  @P6 SHF.L.U32 R83, R70, 0x1f, RZ ;  /* 0x0000001f46536819 */ /* 0x000fe200000006ff */
        /* <DEDUP_REMOVED lines=71> */
.L_x_115:
[----:B------:R-:W-:Y:S05]  /*71f0*/  BSYNC.RECONVERGENT B0 ;  /* 0x0000000000007941 */ /* 0x000fea0003800200 */
.L_x_114:
        /* <DEDUP_REMOVED lines=19> */
.L_x_119:
[----:B------:R-:W-:Y:S05]  /*7330*/  BSYNC B0 ;  /* 0x0000000000007941 */ /* 0x000fea0003800000 */
.L_x_118:
[----:B------:R-:W-:Y:S11]  /*7340*/  ISETP.NE.AND P0, PT, R82, RZ, PT ;  /* 0x000000ff5200720c */ /* 0x000ff60003f05270 */
[----:B------:R-:W-:Y:S02]  /*7350*/  @!UPT UIADD3 URZ, UPT, UPT, URZ, URZ, URZ ;  /* 0x000000fffffff290 */ /* 0x000fe4000fffe0ff */
[----:B------:R-:W-:Y:S05]  /*7360*/  @P0 WARPSYNC.ALL ;  /* 0x0000000000000948 */ /* 0x000fea0003800000 */
[----:B------:R4:W1:Y:S04]  /*7370*/  @P0 LDSM.16.M88.4 R40, [R39+UR48+0x200] ;  /* 0x000200302728083b */ /* 0x0008680008000200 */
[----:B------:R4:W1:Y:S02]  /*7380*/  @P0 LDSM.16.M88.4 R48, [R0+0x200] ;  /* 0x000200000030083b */ /* 0x0008640000000200 */
.L_x_117:
[----:B------:R-:W-:Y:S05]  /*7390*/  BSYNC B1 ;  /* 0x0000000000017941 */ /* 0x000fea0003800000 */
.L_x_116:
[----:B----4-:R-:W-:Y:S05]  /*73a0*/  VIADD R0, R34, 0x60 ;  /* 0x0000006022007836 */ /* 0x010fea0000000000 */
[----:B------:R-:W-:Y:S04]  /*73b0*/  SHF.R.U32.HI R0, RZ, 0x15, R0 ;  /* 0x00000015ff007819 */ /* 0x000fe80000011600 */
[----:B------:R-:W-:Y:S11]  /*73c0*/  LOP3.LUT P0, RZ, R0, 0x3, R65, 0x48, !PT ;  /* 0x0000000300ff7812 */ /* 0x000ff60007804841 */
[----:B------:R-:W-:Y:S02]  /*73d0*/  @!UPT UIADD3 URZ, UPT, UPT, URZ, URZ, URZ ;  /* 0x000000fffffff290 */ /* 0x000fe4000fffe0ff */
[----:B------:R-:W-:Y:S05]  /*73e0*/  @!P0 BRA `(.L_x_121) ;  /* 0x0000000000408947 */ /* 0x000fea0003800000 */
[----:B------:R-:W4:Y:S01]  /*73f0*/  LDCU.64 UR8, c[0x4][0x70] ;  /* 0x01000e00ff0877ac */ /* 0x000f220008000a00 */
[----:B--2---:R-:W-:Y:S01]  /*7400*/  MOV R3, 0x0 ;  /* 0x0000000000037802 */ /* 0x004fe20000000f00 */
[----:B------:R-:W-:Y:S02]  /*7410*/  HFMA2 R12, -RZ, RZ, 0, 5.9604644775390625e-08 ;  /* 0x00000001ff0c7431 */ /* 0x000fe400000001ff */
[----:B------:R-:W-:Y:S02]  /*7420*/  IMAD.MOV.U32 R8, RZ, RZ, 0x192 ;  /* 0x00000192ff087424 */ /* 0x000fe400078e00ff */
[----:B------:R-:W-:Y:S01]  /*7430*/  IMAD.MOV.U32 R13, RZ, RZ, RZ ;  /* 0x000000ffff0d7224 */ /* 0x000fe200078e00ff */
[----:B------:R-:W2:Y:S01]  /*7440*/  LDCU.64 UR6, c[0x4][0x78] ;  /* 0x01000f00ff0677ac */ /* 0x000ea20008000a00 */
[----:B------:R-:W1:Y:S01]  /*7450*/  LDC.64 R2, c[0x4][R3] ;  /* 0x0100000003027b82 */ /* 0x000e620000000a00 */
[----:B------:R-:W5:Y:S01]  /*7460*/  LDCU.64 UR4, c[0x4][0x10] ;  /* 0x01000200ff0477ac */ /* 0x000f620008000a00 */
[----:B----4-:R-:W-:Y:S01]  /*7470*/  MOV R5, UR9 ;  /* 0x0000000900057c02 */ /* 0x010fe20008000f00 */
[----:B------:R-:W-:Y:S01]  /*7480*/  IMAD.U32 R4, RZ, RZ, UR8 ;  /* 0x00000008ff047e24 */ /* 0x000fe2000f8e00ff */
[----:B--2---:R-:W-:Y:S01]  /*7490*/  MOV R7, UR7 ;  /* 0x0000000700077c02 */ /* 0x004fe20008000f00 */
[----:B------:R-:W-:Y:S01]  /*74a0*/  IMAD.U32 R6, RZ, RZ, UR6 ;  /* 0x00000006ff067e24 */ /* 0x000fe2000f8e00ff */
[----:B-----5:R-:W-:Y:S01]  /*74b0*/  MOV R11, UR5 ;  /* 0x00000005000b7c02 */ /* 0x020fe20008000f00 */
[----:B------:R-:W-:Y:S02]  /*74c0*/  IMAD.U32 R10, RZ, RZ, UR4 ;  /* 0x00000004ff0a7e24 */ /* 0x000fe4000f8e00ff */
[----:B------:R-:W-:Y:S07]  /*74d0*/  LEPC R20, `(.L_x_121) ;  /* 0x000000001014794e */ /* 0x000fee0000000000 */
[----:B-1-3--:R-:W-:Y:S05]  /*74e0*/  CALL.ABS.NOINC R2 ;  /* 0x0000000002007343 */ /* 0x00afea0003c00000 */
.L_x_121:
[----:B------:R-:W-:Y:S01]  /*74f0*/  ISETP.NE.AND P0, PT, R72, RZ, PT ;  /* 0x000000ff4800720c */ /* 0x000fe20003f05270 */
[----:B------:R-:W-:Y:S05]  /*7500*/  WARPSYNC.ALL ;  /* 0x0000000000007948 */ /* 0x000fea0003800000 */
[----:B------:R-:W-:Y:S01]  /*7510*/  R2UR UR4, R34 ;  /* 0x00000000220472ca */ /* 0x000fe200000e0000 */
[--C-:B-1----:R-:W-:Y:S01]  /*7520*/  HADD2.F32 R20, -RZ, R40.reuse.H0_H0 ;  /* 0x20000028ff147230 */ /* 0x102fe20000004100 */
[----:B------:R-:W-:Y:S01]  /*7530*/  R2UR UR5, R79 ;  /* 0x000000004f0572ca */ /* 0x000fe200000e0000 */
[----:B------:R-:W-:Y:S01]  /*7540*/  HADD2.F32 R36, -RZ, R40.H1_H1 ;  /* 0x30000028ff247230 */ /* 0x000fe20000004100 */
[----:B------:R-:W-:Y:S01]  /*7550*/  BSSY.RECONVERGENT B0, `(.L_x_122) ;  /* 0x000004f000007945 */ /* 0x000fe20003800200 */
[--C-:B------:R-:W-:Y:S02]  /*7560*/  HADD2.F32 R21, -RZ, R41.reuse.H0_H0 ;  /* 0x20000029ff157230 */ /* 0x100fe40000004100 */
[----:B------:R-:W-:Y:S02]  /*7570*/  HADD2.F32 R38, -RZ, R41.H1_H1 ;  /* 0x30000029ff267230 */ /* 0x000fe40000004100 */
[--C-:B------:R-:W-:Y:S02]  /*7580*/  HADD2.F32 R37, -RZ, R42.reuse.H0_H0 ;  /* 0x2000002aff257230 */ /* 0x100fe40000004100 */
[----:B------:R-:W-:Y:S02]  /*7590*/  HADD2.F32 R40, -RZ, R42.H1_H1 ;  /* 0x3000002aff287230 */ /* 0x000fe40000004100 */
[----:B------:R-:W1:Y:S01]  /*75a0*/  LDTM.16dp256bit.x4 R4, tmem[UR4+0x60] ;  /* 0x00006004000479ee */ /* 0x000e620008120000 */
[----:B------:R-:W-:Y:S01]  /*75b0*/  NOP ;  /* 0x0000000000007918 */ /* 0x000fe20000000000 */
[----:B------:R-:W-:Y:S01]  /*75c0*/  UIADD3 UR5, UPT, UPT, UR5, 0xc0, URZ ;  /* 0x000000c005057890 */ /* 0x000fe2000fffe0ff */
[--C-:B------:R-:W-:Y:S02]  /*75d0*/  HADD2.F32 R39, -RZ, R43.reuse.H0_H0 ;  /* 0x2000002bff277230 */ /* 0x100fe40000004100 */
[----:B------:R-:W-:Y:S01]  /*75e0*/  HADD2.F32 R41, -RZ, R43.H1_H1 ;  /* 0x3000002bff297230 */ /* 0x000fe20000004100 */
[----:B------:R-:W-:Y:S01]  /*75f0*/  UPRMT UR5, UR37, 0x654, UR5 ;  /* 0x0000065425057896 */ /* 0x000fe20008000005 */
[--C-:B------:R-:W-:Y:S02]  /*7600*/  HADD2.F32 R42, -RZ, R48.reuse.H0_H0 ;  /* 0x20000030ff2a7230 */ /* 0x100fe40000004100 */
[----:B------:R-:W-:Y:S02]  /*7610*/  HADD2.F32 R43, -RZ, R48.H1_H1 ;  /* 0x30000030ff2b7230 */ /* 0x000fe40000004100 */
[--C-:B------:R-:W-:Y:S02]  /*7620*/  HADD2.F32 R44, -RZ, R49.reuse.H0_H0 ;  /* 0x20000031ff2c7230 */ /* 0x100fe40000004100 */
[----:B------:R-:W-:Y:S02]  /*7630*/  HADD2.F32 R46, -RZ, R49.H1_H1 ;  /* 0x30000031ff2e7230 */ /* 0x000fe40000004100 */
[----:B-1----:R-:W-:Y:S01]  /*7640*/  SYNCS.ARRIVE.TRANS64.RED.A1T0 RZ, [UR5], RZ ;  /* 0x000000ffffff79a7 */ /* 0x002fe20008100405 */
[--C-:B------:R-:W-:Y:S02]  /*7650*/  HADD2.F32 R45, -RZ, R50.reuse.H0_H0 ;  /* 0x20000032ff2d7230 */ /* 0x100fe40000004100 */
[----:B------:R-:W-:Y:S02]  /*7660*/  HADD2.F32 R48, -RZ, R50.H1_H1 ;  /* 0x30000032ff307230 */ /* 0x000fe40000004100 */
[--C-:B------:R-:W-:Y:S02]  /*7670*/  HADD2.F32 R47, -RZ, R51.reuse.H0_H0 ;  /* 0x20000033ff2f7230 */ /* 0x100fe40000004100 */
[----:B------:R-:W-:Y:S02]  /*7680*/  HADD2.F32 R50, -RZ, R51.H1_H1 ;  /* 0x30000033ff327230 */ /* 0x000fe40000004100 */
[C---:B------:R-:W-:Y:S01]  /*7690*/  FMUL R4, R33.reuse, R4 ;  /* 0x0000000421047220 */ /* 0x040fe20000400000 */
[C---:B------:R-:W-:Y:S01]  /*76a0*/  FMUL R5, R33.reuse, R5 ;  /* 0x0000000521057220 */ /* 0x040fe20000400000 */
[C---:B------:R-:W-:Y:S01]  /*76b0*/  FMUL R6, R33.reuse, R6 ;  /* 0x0000000621067220 */ /* 0x040fe20000400000 */
[----:B------:R-:W-:Y:S01]  /*76c0*/  FMUL R7, R33, R7 ;  /* 0x0000000721077220 */ /* 0x000fe20000400000 */
[C---:B------:R-:W-:Y:S01]  /*76d0*/  FFMA R4, R35.reuse, R20, R4 ;  /* 0x0000001423047223 */ /* 0x040fe20000000004 */
[C---:B------:R-:W-:Y:S01]  /*76e0*/  FFMA R5, R35.reuse, R36, R5 ;  /* 0x0000002423057223 */ /* 0x040fe20000000005 */
[C---:B------:R-:W-:Y:S01]  /*76f0*/  FFMA R6, R35.reuse, R21, R6 ;  /* 0x0000001523067223 */ /* 0x040fe20000000006 */
[----:B------:R-:W-:Y:S01]  /*7700*/  FFMA R7, R35, R38, R7 ;  /* 0x0000002623077223 */ /* 0x000fe20000000007 */
[C---:B------:R-:W-:Y:S01]  /*7710*/  FMUL R8, R33.reuse, R8 ;  /* 0x0000000821087220 */ /* 0x040fe20000400000 */
[----:B------:R-:W-:Y:S01]  /*7720*/  FMUL R9, R33, R9 ;  /* 0x0000000921097220 */ /* 0x000fe20000400000 */
[----:B---3--:R-:W-:Y:S01]  /*7730*/  F2FP.F16.F32.PACK_AB R80, R5, R4 ;  /* 0x000000040550723e */ /* 0x008fe200000000ff */
[----:B------:R-:W-:Y:S01]  /*7740*/  FMUL R0, R33, R10 ;  /* 0x0000000a21007220 */ /* 0x000fe20000400000 */
[----:B------:R-:W-:Y:S01]  /*7750*/  F2FP.F16.F32.PACK_AB R81, R7, R6 ;  /* 0x000000060751723e */ /* 0x000fe200000000ff */
[C---:B------:R-:W-:Y:S01]  /*7760*/  FFMA R8, R35.reuse, R37, R8 ;  /* 0x0000002523087223 */ /* 0x040fe20000000008 */
[----:B------:R-:W-:Y:S01]  /*7770*/  FFMA R9, R35, R40, R9 ;  /* 0x0000002823097223 */ /* 0x000fe20000000009 */
[C---:B------:R-:W-:Y:S01]  /*7780*/  FMUL R2, R33.reuse, R11 ;  /* 0x0000000b21027220 */ /* 0x040fe20000400000 */
[C---:B--2---:R-:W-:Y:S01]  /*7790*/  FMUL R3, R33.reuse, R12 ;  /* 0x0000000c21037220 */ /* 0x044fe20000400000 */
[----:B------:R-:W-:Y:S01]  /*77a0*/  FMUL R10, R33, R13 ;  /* 0x0000000d210a7220 */ /* 0x000fe20000400000 */
[----:B------:R-:W-:Y:S01]  /*77b0*/  FFMA R0, R35, R39, R0 ;  /* 0x0000002723007223 */ /* 0x000fe20000000000 */
        /* <DEDUP_REMOVED lines=40> */
.L_x_123:
[----:B------:R-:W-:Y:S05]  /*7a40*/  BSYNC.RECONVERGENT B0 ;  /* 0x0000000000007941 */ /* 0x000fea0003800200 */
.L_x_122:
[----:B------:R-:W-:Y:S01]  /*7a50*/  BAR.SYNC.DEFER_BLOCKING 0x1, 0x80 ;  /* 0x0042000000007b1d */ /* 0x000fe20000010000 */
[----:B------:R-:W-:Y:S01]  /*7a60*/  UISETP.NE.AND UP0, UPT, UR49, -0x4, UPT ;  /* 0xfffffffc3100788c */ /* 0x000fe2000bf05270 */
[----:B------:R-:W-:Y:S08]  /*7a70*/  IADD3 R0, PT, PT, R30, 0x1, RZ ;  /* 0x000000011e007810 */ /* 0x000ff00007ffe0ff */
[----:B------:R-:W-:Y:S05]  /*7a80*/  BRA.U !UP0, `(.L_x_124) ;  /* 0x0000000108287547 */ /* 0x000fea000b800000 */
[----:B------:R-:W-:Y:S01]  /*7a90*/  ISETP.NE.AND P0, PT, R76, RZ, PT ;  /* 0x000000ff4c00720c */ /* 0x000fe20003f05270 */
[----:B------:R-:W-:Y:S01]  /*7aa0*/  IMAD.U32 R3, RZ, RZ, UR51 ;  /* 0x00000033ff037e24 */ /* 0x000fe2000f8e00ff */
[----:B------:R-:W-:Y:S01]  /*7ab0*/  UIADD3 UR51, UPT, UPT, UR51, 0x1, URZ ;  /* 0x0000000133337890 */ /* 0x000fe2000fffe0ff */
[----:B------:R-:W-:Y:S03]  /*7ac0*/  IMAD.U32 R2, RZ, RZ, UR37 ;  /* 0x00000025ff027e24 */ /* 0x000fe6000f8e00ff */
[----:B------:R-:W-:Y:S04]  /*7ad0*/  UISETP.NE.AND UP0, UPT, UR51, 0x4, UPT ;  /* 0x000000043300788c */ /* 0x000fe8000bf05270 */
[----:B------:R-:W-:Y:S03]  /*7ae0*/  USEL UR51, UR51, URZ, UP0 ;  /* 0x000000ff33337287 */ /* 0x000fe60008000000 */
[----:B------:R-:W-:Y:S05]  /*7af0*/  @P0 LEA R3, R3, UR48, 0x3 ;  /* 0x0000003003030c11 */ /* 0x000fea000f8e18ff */
[----:B------:R-:W-:Y:S05]  /*7b00*/  @P0 VIADD R3, R3, 0x50 ;  /* 0x0000005003030836 */ /* 0x000fea0000000000 */
[----:B------:R-:W-:Y:S04]  /*7b10*/  @P0 PRMT R2, R2, 0x654, R3 ;  /* 0x0000065402020816 */ /* 0x000fe80000000003 */
[----:B------:R2:W-:Y:S03]  /*7b20*/  @P0 SYNCS.ARRIVE.TRANS64.RED.A1T0 RZ, [R2+URZ], RZ ;  /* 0x000000ff02ff09a7 */ /* 0x0005e600081004ff */
.L_x_124:
[----:B------:R-:W-:Y:S01]  /*7b30*/  ISETP.NE.AND P2, PT, R73, RZ, PT ;  /* 0x000000ff4900720c */ /* 0x000fe20003f45270 */
[----:B------:R-:W-:Y:S01]  /*7b40*/  UIADD3 UR49, UPT, UPT, UR49, 0x4, URZ ;  /* 0x0000000431317890 */ /* 0x000fe2000fffe0ff */
[----:B------:R-:W-:Y:S01]  /*7b50*/  ISETP.NE.AND P0, PT, R75, 0x2, PT ;  /* 0x000000024b00780c */ /* 0x000fe20003f05270 */
[----:B------:R-:W-:Y:S01]  /*7b60*/  IMAD.IADD R20, R29, 0x1, R58 ;  /* 0x000000011d147824 */ /* 0x000fe200078e023a */
[----:B------:R-:W-:Y:S01]  /*7b70*/  ISETP.NE.AND P1, PT, R0, 0x4, PT ;  /* 0x000000040000780c */ /* 0x000fe20003f25270 */
[----:B------:R-:W-:Y:S01]  /*7b80*/  IMAD.IADD R21, R31, 0x1, R60 ;  /* 0x000000011f157824 */ /* 0x000fe200078e023c */
[----:B------:R-:W-:Y:S02]  /*7b90*/  SEL R3, RZ, 0x1, P0 ;  /* 0x00000001ff037807 */ /* 0x000fe40000000000 */
[----:B--2---:R-:W-:Y:S02]  /*7ba0*/  SEL R2, RZ, 0x1, P1 ;  /* 0x00000001ff027807 */ /* 0x004fe40000800000 */
[----:B------:R-:W-:Y:S02]  /*7bb0*/  LOP3.LUT R68, R68, R3, RZ, 0x3c, !PT ;  /* 0x0000000344447212 */ /* 0x000fe400078e3cff */
[----:B------:R-:W-:Y:S02]  /*7bc0*/  LOP3.LUT R69, R69, R2, RZ, 0x3c, !PT ;  /* 0x0000000245457212 */ /* 0x000fe400078e3cff */
[----:B------:R-:W-:Y:S02]  /*7bd0*/  @P2 R2UR UR36, R67 ;  /* 0x00000000432422ca */ /* 0x000fe400000e0000 */
[----:B------:R-:W-:Y:S02]  /*7be0*/  SEL R75, R75, RZ, P0 ;  /* 0x000000ff4b4b7207 */ /* 0x000fe40000000000 */
[----:B------:R-:W-:Y:S01]  /*7bf0*/  SEL R30, R0, RZ, P1 ;  /* 0x000000ff001e7207 */ /* 0x000fe20000800000 */
[----:B------:R-:W-:Y:S10]  /*7c00*/  @P2 BRA `(.L_x_125) ;  /* 0xffffffd000182947 */ /* 0x000ff4000383ffff */
[----:B------:R-:W-:-:S09]  /*7c10*/  UISETP.NE.AND UP0, UPT, UR50, URZ, UPT ;  /* 0x000000ff3200728c */ /* 0x000fd2000bf05270 */
[----:B------:R-:W-:Y:S05]  /*7c20*/  BRA.U !UP0, `(.L_x_126) ;  /* 0x0000000108487547 */ /* 0x000fea000b800000 */
[----:B------:R-:W2:Y:S02]  /*7c30*/  LDCU.64 UR4, c[0x0][0x890] ;  /* 0x00011200ff0477ac */ /* 0x000ea40008000a00 */
[----:B--2---:R-:W-:-:S04]  /*7c40*/  UISETP.NE.U32.AND UP0, UPT, UR4, URZ, UPT ;  /* 0x000000ff0400728c */ /* 0x004fc8000bf05070 */
[----:B------:R-:W-:-:S09]  /*7c50*/  UISETP.NE.AND.EX UP0, UPT, UR5, URZ, UPT, UP0 ;  /* 0x000000ff0500728c */ /* 0x000fd2000bf05300 */
[----:B------:R-:W-:Y:S05]  /*7c60*/  BRA.U UP0, `(.L_x_127) ;  /* 0x00000001000c7547 */ /* 0x000fea000b800000 */
[----:B------:R-:W-:-:S13]  /*7c70*/  FSETP.NEU.AND P0, PT, R35, RZ, PT ;  /* 0x000000ff2300720b */ /* 0x000fda0003f0d000 */
[----:B------:R-:W-:Y:S05]  /*7c80*/  @!P0 EXIT ;  /* 0x000000000000894d */ /* 0x000fea0003800000 */
[----:B------:R-:W-:Y:S05]  /*7c90*/  BRA `(.L_x_126) ;  /* 0x00000000002c7947 */ /* 0x000fea0003800000 */
.L_x_127:
[----:B------:R-:W-:Y:S01]  /*7ca0*/  ISETP.NE.AND P0, PT, R74, RZ, PT ;  /* 0x000000ff4a00720c */ /* 0x000fe20003f05270 */
[----:B------:R-:W-:-:S12]  /*7cb0*/  BSSY.RECONVERGENT B0, `(.L_x_126) ;  /* 0x0000009000007945 */ /* 0x000fd80003800200 */
[----:B------:R-:W-:Y:S05]  /*7cc0*/  @P0 BRA `(.L_x_128) ;  /* 0x0000000000140947 */ /* 0x000fea0003800000 */
[----:B------:R-:W2:Y:S02]  /*7cd0*/  LDCU.64 UR4, c[0x0][0x888] ;  /* 0x00011100ff0477ac */ /* 0x000ea40008000a00 */
[----:B--2---:R-:W-:-:S04]  /*7ce0*/  ISETP.NE.U32.AND P0, PT, RZ, UR4, PT ;  /* 0x00000004ff007c0c */ /* 0x004fc8000bf05070 */
[----:B------:R-:W-:-:S13]  /*7cf0*/  ISETP.NE.AND.EX P0, PT, RZ, UR5, PT, P0 ;  /* 0x00000005ff007c0c */ /* 0x000fda000bf05300 */
[----:B------:R-:W-:Y:S05]  /*7d00*/  @!P0 EXIT ;  /* 0x000000000000894d */ /* 0x000fea0003800000 */
[----:B------:R-:W-:Y:S05]  /*7d10*/  BRA `(.L_x_129) ;  /* 0x0000000000087947 */ /* 0x000fea0003800000 */
.L_x_128:
[----:B------:R-:W-:-:S13]  /*7d20*/  FSETP.NEU.AND P0, PT, R35, RZ, PT ;  /* 0x000000ff2300720b */ /* 0x000fda0003f0d000 */
[----:B------:R-:W-:Y:S05]  /*7d30*/  @!P0 EXIT ;  /* 0x000000000000894d */ /* 0x000fea0003800000 */
.L_x_129:
[----:B------:R-:W-:Y:S05]  /*7d40*/  BSYNC.RECONVERGENT B0 ;  /* 0x0000000000007941 */ /* 0x000fea0003800200 */
.L_x_126:
[----:B------:R-:W-:Y:S01]  /*7d50*/  ULEA UR4, UR51, UR48, 0x3 ;  /* 0x0000003033047291 */ /* 0x000fe2000f8e18ff */
[----:B------:R-:W-:-:S04]  /*7d60*/  DEPBAR.LE SB0, 0x0 ;  /* 0x000080000000791a */ /* 0x000fc80000000000 */
[----:B------:R-:W-:-:S04]  /*7d70*/  UIADD3 UR4, UPT, UPT, UR4, 0x50, URZ ;  /* 0x0000005004047890 */ /* 0x000fc8000fffe0ff */
[----:B------:R-:W-:-:S09]  /*7d80*/  UPRMT UR4, UR37, 0x654, UR4 ;  /* 0x0000065425047896 */ /* 0x000fd20008000004 */
[----:B------:R-:W-:Y:S01]  /*7d90*/  SYNCS.ARRIVE.TRANS64.RED.A1T0 RZ, [UR4], RZ ;  /* 0x000000ffffff79a7 */ /* 0x000fe20008100404 */
[----:B------:R-:W-:Y:S05]  /*7da0*/  EXIT ;  /* 0x000000000000794d */ /* 0x000fea0003800000 */
.L_x_19:
[----:B--2---:R2:W1:Y:S02]  /*7db0*/  SYNCS.PHASECHK.TRANS64.TRYWAIT P0, [R3+URZ+0xf0], R2 ;  /* 0x0000f002030075a7 */ /* 0x00446400080011ff */
[----:B-1----:R-:W-:Y:S05]  /*7dc0*/  @!P0 NANOSLEEP.SYNCS 0x989680 ;  /* 0x009896800000895d */ /* 0x002fea0003900000 */
[----:B------:R-:W1:Y:S02]  /*7dd0*/  @!P0 SYNCS.PHASECHK.TRANS64 P0, [R3+URZ+0xf0], R2 ;  /* 0x0000f002030085a7 */ /* 0x000e6400080010ff */
[----:B-1----:R-:W-:Y:S05]  /*7de0*/  @!P0 BRA `(.L_x_19) ;  /* 0xfffffffc00f08947 */ /* 0x002fea000383ffff */
[----:B------:R-:W-:Y:S05]  /*7df0*/  BRA `(.L_x_130) ;  /* 0xffffff9400f47947 */ /* 0x000fea000383ffff */
.L_x_22:
[----:B-1----:R-:W-:-:S07]  /*7e00*/  MOV R2, UR33 ;  /* 0x0000002100027c02 */ /* 0x002fce0008000f00 */
.L_x_131:
[----:B-1----:R1:W2:Y:S02]  /*7e10*/  SYNCS.PHASECHK.TRANS64.TRYWAIT P0, [R2+URZ+0x18], R5 ;  /* 0x00001805020075a7 */ /* 0x0022a400080011ff */
[----:B--2---:R-:W-:Y:S05]  /*7e20*/  @!P0 NANOSLEEP.SYNCS 0x989680 ;  /* 0x009896800000895d */ /* 0x004fea0003900000 */
[----:B------:R-:W2:Y:S02]  /*7e30*/  @!P0 SYNCS.PHASECHK.TRANS64 P0, [R2+URZ+0x18], R5 ;  /* 0x00001805020085a7 */ /* 0x000ea400080010ff */
[----:B--2---:R-:W-:Y:S05]  /*7e40*/  @!P0 BRA `(.L_x_131) ;  /* 0xfffffffc00f08947 */ /* 0x004fea000383ffff */
[----:B------:R-:W-:Y:S05]  /*7e50*/  BRA `(.L_x_21) ;  /* 0xffffff9800447947 */ /* 0x000fea000383ffff */
.L_x_28:
[----:B-1----:R-:W-:-:S07]  /*7e60*/  MOV R2, UR17 ;  /* 0x0000001100027c02 */ /* 0x002fce0008000f00 */
.L_x_132:
[----:B-1----:R1:W2:Y:S02]  /*7e70*/  SYNCS.PHASECHK.TRANS64.TRYWAIT P0, [R2+URZ+0x18], R5 ;  /* 0x00001805020075a7 */ /* 0x0022a400080011ff */
[----:B--2---:R-:W-:Y:S05]  /*7e80*/  @!P0 NANOSLEEP.SYNCS 0x989680 ;  /* 0x009896800000895d */ /* 0x004fea0003900000 */
[----:B------:R-:W2:Y:S02]  /*7e90*/  @!P0 SYNCS.PHASECHK.TRANS64 P0, [R2+URZ+0x18], R5 ;  /* 0x00001805020085a7 */ /* 0x000ea400080010ff */
[----:B--2---:R-:W-:Y:S05]  /*7ea0*/  @!P0 BRA `(.L_x_132) ;  /* 0xfffffffc00f08947 */ /* 0x004fea000383ffff */
[----:B------:R-:W-:Y:S05]  /*7eb0*/  BRA `(.L_x_27) ;  /* 0xffffff9800ec7947 */ /* 0x000fea000383ffff */
.L_x_32:
[----:B-1----:R1:W2:Y:S02]  /*7ec0*/  SYNCS.PHASECHK.TRANS64.TRYWAIT P0, [R2+URZ+0x80], R3 ;  /* 0x00008003020075a7 */ /* 0x0022a400080011ff */
[----:B--2---:R-:W-:Y:S05]  /*7ed0*/  @!P0 NANOSLEEP.SYNCS 0x989680 ;  /* 0x009896800000895d */ /* 0x004fea0003900000 */
[----:B------:R-:W2:Y:S02]  /*7ee0*/  @!P0 SYNCS.PHASECHK.TRANS64 P0, [R2+URZ+0x80], R3 ;  /* 0x00008003020085a7 */ /* 0x000ea400080010ff */
[----:B--2---:R-:W-:Y:S05]  /*7ef0*/  @!P0 BRA `(.L_x_32) ;  /* 0xfffffffc00f08947 */ /* 0x004fea000383ffff */
[----:B------:R-:W-:Y:S05]  /*7f00*/  BRA `(.L_x_133) ;  /* 0xffffff9c007c7947 */ /* 0x000fea000383ffff */
.L_x_36:
[----:B----4-:R-:W-:-:S07]  /*7f10*/  MOV R0, UR5 ;  /* 0x0000000500007c02 */ /* 0x010fce0008000f00 */
.L_x_134:
[----:B-1----:R1:W2:Y:S02]  /*7f20*/  SYNCS.PHASECHK.TRANS64.TRYWAIT P0, [R0+URZ], R3 ;  /* 0x00000003000075a7 */ /* 0x0022a400080011ff */
[----:B--2---:R-:W-:Y:S05]  /*7f30*/  @!P0 NANOSLEEP.SYNCS 0x989680 ;  /* 0x009896800000895d */ /* 0x004fea0003900000 */
[----:B------:R-:W2:Y:S02]  /*7f40*/  @!P0 SYNCS.PHASECHK.TRANS64 P0, [R0+URZ], R3 ;  /* 0x00000003000085a7 */ /* 0x000ea400080010ff */
[----:B--2---:R-:W-:Y:S05]  /*7f50*/  @!P0 BRA `(.L_x_134) ;  /* 0xfffffffc00f08947 */ /* 0x004fea000383ffff */
[----:B------:R-:W-:Y:S05]  /*7f60*/  BRA `(.L_x_135) ;  /* 0xffffffa000ec7947 */ /* 0x000fea000383ffff */
.L_x_37:
[----:B----4-:R-:W-:-:S07]  /*7f70*/  MOV R0, UR5 ;  /* 0x0000000500007c02 */ /* 0x010fce0008000f00 */
.L_x_136:
[----:B-1----:R1:W2:Y:S02]  /*7f80*/  SYNCS.PHASECHK.TRANS64.TRYWAIT P0, [R0+URZ], R3 ;  /* 0x00000003000075a7 */ /* 0x0022a400080011ff */
[----:B--2---:R-:W-:Y:S05]  /*7f90*/  @!P0 NANOSLEEP.SYNCS 0x989680 ;  /* 0x009896800000895d */ /* 0x004fea0003900000 */
[----:B------:R-:W2:Y:S02]  /*7fa0*/  @!P0 SYNCS.PHASECHK.TRANS64 P0, [R0+URZ], R3 ;  /* 0x00000003000085a7 */ /* 0x000ea400080010ff */
[----:B--2---:R-:W-:Y:S05]  /*7fb0*/  @!P0 BRA `(.L_x_136) ;  /* 0xfffffffc00f08947 */ /* 0x004fea000383ffff */
[----:B------:R-:W-:Y:S05]  /*7fc0*/  BRA `(.L_x_137) ;  /* 0xffffffa000f87947 */ /* 0x000fea000383ffff */
.L_x_40:
[----:B-1----:R1:W2:Y:S02]  /*7fd0*/  SYNCS.PHASECHK.TRANS64.TRYWAIT P0, [R0+URZ+0xe0], R5 ;  /* 0x0000e005000075a7 */ /* 0x0022a400080011ff */
[----:B--2---:R-:W-:Y:S05]  /*7fe0*/  @!P0 NANOSLEEP.SYNCS 0x989680 ;  /* 0x009896800000895d */ /* 0x004fea0003900000 */
[----:B------:R-:W2:Y:S02]  /*7ff0*/  @!P0 SYNCS.PHASECHK.TRANS64 P0, [R0+URZ+0xe0], R5 ;  /* 0x0000e005000085a7 */ /* 0x000ea400080010ff */
[----:B--2---:R-:W-:Y:S05]  /*8000*/  @!P0 BRA `(.L_x_40) ;  /* 0xfffffffc00f08947 */ /* 0x004fea000383ffff */
[----:B------:R-:W-:Y:S05]  /*8010*/  BRA `(.L_x_138) ;  /* 0xffffffa400547947 */ /* 0x000fea000383ffff */
.L_x_41:
[----:B------:R-:W-:-:S07]  /*8020*/  MOV R0, UR5 ;  /* 0x0000000500007c02 */ /* 0x000fce0008000f00 */
.L_x_139:
[----:B-1----:R1:W2:Y:S02]  /*8030*/  SYNCS.PHASECHK.TRANS64.TRYWAIT P0, [R0+URZ+0x90], R5 ;  /* 0x00009005000075a7 */ /* 0x0022a400080011ff */
[----:B--2---:R-:W-:Y:S05]  /*8040*/  @!P0 NANOSLEEP.SYNCS 0x989680 ;  /* 0x009896800000895d */ /* 0x004fea0003900000 */
[----:B------:R-:W2:Y:S02]  /*8050*/  @!P0 SYNCS.PHASECHK.TRANS64 P0, [R0+URZ+0x90], R5 ;  /* 0x00009005000085a7 */ /* 0x000ea400080010ff */
[----:B--2---:R-:W-:Y:S05]  /*8060*/  @!P0 BRA `(.L_x_139) ;  /* 0xfffffffc00f08947 */ /* 0x004fea000383ffff */
[----:B------:R-:W-:Y:S05]  /*8070*/  BRA `(.L_x_140) ;  /* 0xffffffa400647947 */ /* 0x000fea000383ffff */
.L_x_42:
[----:B-1----:R1:W2:Y:S02]  /*8080*/  SYNCS.PHASECHK.TRANS64.TRYWAIT P1, [R0+URZ+0x80], R5 ;  /* 0x00008005000075a7 */ /* 0x0022a400080211ff */
[----:B--2---:R-:W-:Y:S05]  /*8090*/  @!P1 NANOSLEEP.SYNCS 0x989680 ;  /* 0x009896800000995d */ /* 0x004fea0003900000 */
[----:B------:R-:W2:Y:S02]  /*80a0*/  @!P1 SYNCS.PHASECHK.TRANS64 P1, [R0+URZ+0x80], R5 ;  /* 0x00008005000095a7 */ /* 0x000ea400080210ff */
[----:B--2---:R-:W-:Y:S05]  /*80b0*/  @!P1 BRA `(.L_x_42) ;  /* 0xfffffffc00f09947 */ /* 0x004fea000383ffff */
[----:B------:R-:W-:Y:S05]  /*80c0*/  BRA `(.L_x_141) ;  /* 0xffffffa400947947 */ /* 0x000fea000383ffff */
.L_x_45:
[----:B------:R-:W-:-:S07]  /*80d0*/  MOV R0, UR5 ;  /* 0x0000000500007c02 */ /* 0x000fce0008000f00 */
.L_x_142:
[----:B-1----:R1:W2:Y:S02]  /*80e0*/  SYNCS.PHASECHK.TRANS64.TRYWAIT P0, [R0+URZ+0x90], R3 ;  /* 0x00009003000075a7 */ /* 0x0022a400080011ff */
[----:B--2---:R-:W-:Y:S05]  /*80f0*/  @!P0 NANOSLEEP.SYNCS 0x989680 ;  /* 0x009896800000895d */ /* 0x004fea0003900000 */
[----:B------:R-:W2:Y:S02]  /*8100*/  @!P0 SYNCS.PHASECHK.TRANS64 P0, [R0+URZ+0x90], R3 ;  /* 0x00009003000085a7 */ /* 0x000ea400080010ff */
[----:B--2---:R-:W-:Y:S05]  /*8110*/  @!P0 BRA `(.L_x_142) ;  /* 0xfffffffc00f08947 */ /* 0x004fea000383ffff */
[----:B------:R-:W-:Y:S05]  /*8120*/  BRA `(.L_x_44) ;  /* 0xffffffa400e87947 */ /* 0x000fea000383ffff */
.L_x_52:
[----:B-1----:R1:W2:Y:S02]  /*8130*/  SYNCS.PHASECHK.TRANS64.TRYWAIT P1, [R0+URZ+0x80], R5 ;  /* 0x00008005000075a7 */ /* 0x0022a400080211ff */
[----:B--2---:R-:W-:Y:S05]  /*8140*/  @!P1 NANOSLEEP.SYNCS 0x989680 ;  /* 0x009896800000995d */ /* 0x004fea0003900000 */
[----:B------:R-:W2:Y:S02]  /*8150*/  @!P1 SYNCS.PHASECHK.TRANS64 P1, [R0+URZ+0x80], R5 ;  /* 0x00008005000095a7 */ /* 0x000ea400080210ff */
[----:B--2---:R-:W-:Y:S05]  /*8160*/  @!P1 BRA `(.L_x_52) ;  /* 0xfffffffc00f09947 */ /* 0x004fea000383ffff */
[----:B------:R-:W-:Y:S05]  /*8170*/  BRA `(.L_x_143) ;  /* 0xffffffac00587947 */ /* 0x000fea000383ffff */
.L_x_53:
[----:B------:R-:W-:-:S07]  /*8180*/  MOV R3, UR7 ;  /* 0x0000000700037c02 */ /* 0x000fce0008000f00 */
.L_x_144:
[----:B-1----:R1:W2:Y:S02]  /*8190*/  SYNCS.PHASECHK.TRANS64.TRYWAIT P0, [R3+URZ+0xc0], R0 ;  /* 0x0000c000030075a7 */ /* 0x0022a400080011ff */
[----:B--2---:R-:W-:Y:S05]  /*81a0*/  @!P0 NANOSLEEP.SYNCS 0x989680 ;  /* 0x009896800000895d */ /* 0x004fea0003900000 */
[----:B------:R-:W2:Y:S02]  /*81b0*/  @!P0 SYNCS.PHASECHK.TRANS64 P0, [R3+URZ+0xc0], R0 ;  /* 0x0000c000030085a7 */ /* 0x000ea400080010ff */
[----:B--2---:R-:W-:Y:S05]  /*81c0*/  @!P0 BRA `(.L_x_144) ;  /* 0xfffffffc00f08947 */ /* 0x004fea000383ffff */
[----:B------:R-:W-:Y:S05]  /*81d0*/  BRA `(.L_x_145) ;  /* 0xffffffac00a87947 */ /* 0x000fea000383ffff */
.L_x_56:
[----:B------:R-:W-:Y:S07]  /*81e0*/  MOV R0, UR6 ;  /* 0x0000000600007c02 */ /* 0x000fee0008000f00 */
.L_x_146:
[----:B-1----:R1:W2:Y:S02]  /*81f0*/  SYNCS.PHASECHK.TRANS64.TRYWAIT P0, [R0+URZ], R3 ;  /* 0x00000003000075a7 */ /* 0x0022a400080011ff */
[----:B--2---:R-:W-:Y:S05]  /*8200*/  @!P0 NANOSLEEP.SYNCS 0x989680 ;  /* 0x009896800000895d */ /* 0x004fea0003900000 */
[----:B------:R-:W2:Y:S02]  /*8210*/  @!P0 SYNCS.PHASECHK.TRANS64 P0, [R0+URZ], R3 ;  /* 0x00000003000085a7 */ /* 0x000ea400080010ff */
[----:B--2---:R-:W-:Y:S05]  /*8220*/  @!P0 BRA `(.L_x_146) ;  /* 0xfffffffc00f08947 */ /* 0x004fea000383ffff */
[----:B------:R-:W-:Y:S05]  /*8230*/  BRA `(.L_x_55) ;  /* 0xffffffac00c47947 */ /* 0x000fea000383ffff */
.L_x_59:
[----:B------:R-:W-:-:S07]  /*8240*/  MOV R0, UR6 ;  /* 0x0000000600007c02 */ /* 0x000fce0008000f00 */
.L_x_147:
[----:B--2---:R2:W4:Y:S02]  /*8250*/  SYNCS.PHASECHK.TRANS64.TRYWAIT P0, [R0+URZ], R3 ;  /* 0x00000003000075a7 */ /* 0x00452400080011ff */
[----:B----4-:R-:W-:Y:S05]  /*8260*/  @!P0 NANOSLEEP.SYNCS 0x989680 ;  /* 0x009896800000895d */ /* 0x010fea0003900000 */
[----:B------:R-:W4:Y:S02]  /*8270*/  @!P0 SYNCS.PHASECHK.TRANS64 P0, [R0+URZ], R3 ;  /* 0x00000003000085a7 */ /* 0x000f2400080010ff */
[----:B----4-:R-:W-:Y:S05]  /*8280*/  @!P0 BRA `(.L_x_147) ;  /* 0xfffffffc00f08947 */ /* 0x010fea000383ffff */
[----:B------:R-:W-:Y:S05]  /*8290*/  BRA `(.L_x_148) ;  /* 0xffffffb000a07947 */ /* 0x000fea000383ffff */
.L_x_60:
[----:B------:R-:W-:-:S07]  /*82a0*/  MOV R0, UR6 ;  /* 0x0000000600007c02 */ /* 0x000fce0008000f00 */
.L_x_149:
[----:B-1----:R1:W2:Y:S02]  /*82b0*/  SYNCS.PHASECHK.TRANS64.TRYWAIT P0, [R0+URZ], R3 ;  /* 0x00000003000075a7 */ /* 0x0022a400080011ff */
[----:B--2---:R-:W-:Y:S05]  /*82c0*/  @!P0 NANOSLEEP.SYNCS 0x989680 ;  /* 0x009896800000895d */ /* 0x004fea0003900000 */
[----:B------:R-:W2:Y:S02]  /*82d0*/  @!P0 SYNCS.PHASECHK.TRANS64 P0, [R0+URZ], R3 ;  /* 0x00000003000085a7 */ /* 0x000ea400080010ff */
[----:B--2---:R-:W-:Y:S05]  /*82e0*/  @!P0 BRA `(.L_x_149) ;  /* 0xfffffffc00f08947 */ /* 0x004fea000383ffff */
[----:B------:R-:W-:Y:S05]  /*82f0*/  BRA `(.L_x_150) ;  /* 0xffffffb000ac7947 */ /* 0x000fea000383ffff */
.L_x_61:
[----:B------:R-:W-:-:S07]  /*8300*/  MOV R0, UR6 ;  /* 0x0000000600007c02 */ /* 0x000fce0008000f00 */
.L_x_151:
[----:B-1----:R1:W2:Y:S02]  /*8310*/  SYNCS.PHASECHK.TRANS64.TRYWAIT P0, [R0+URZ], R3 ;  /* 0x00000003000075a7 */ /* 0x0022a400080011ff */
[----:B--2---:R-:W-:Y:S05]  /*8320*/  @!P0 NANOSLEEP.SYNCS 0x989680 ;  /* 0x009896800000895d */ /* 0x004fea0003900000 */
[----:B------:R-:W2:Y:S02]  /*8330*/  @!P0 SYNCS.PHASECHK.TRANS64 P0, [R0+URZ], R3 ;  /* 0x00000003000085a7 */ /* 0x000ea400080010ff */
[----:B--2---:R-:W-:Y:S05]  /*8340*/  @!P0 BRA `(.L_x_151) ;  /* 0xfffffffc00f08947 */ /* 0x004fea000383ffff */
[----:B------:R-:W-:Y:S05]  /*8350*/  BRA `(.L_x_152) ;  /* 0xffffffb000b87947 */ /* 0x000fea000383ffff */
.L_x_62:
[----:B------:R-:W-:-:S07]  /*8360*/  MOV R0, UR7 ;  /* 0x0000000700007c02 */ /* 0x000fce0008000f00 */
.L_x_153:
[----:B-1----:R1:W2:Y:S02]  /*8370*/  SYNCS.PHASECHK.TRANS64.TRYWAIT P0, [R0+URZ], R3 ;  /* 0x00000003000075a7 */ /* 0x0022a400080011ff */
[----:B--2---:R-:W-:Y:S05]  /*8380*/  @!P0 NANOSLEEP.SYNCS 0x989680 ;  /* 0x009896800000895d */ /* 0x004fea0003900000 */
[----:B------:R-:W2:Y:S02]  /*8390*/  @!P0 SYNCS.PHASECHK.TRANS64 P0, [R0+URZ], R3 ;  /* 0x00000003000085a7 */ /* 0x000ea400080010ff */
[----:B--2---:R-:W-:Y:S05]  /*83a0*/  @!P0 BRA `(.L_x_153) ;  /* 0xfffffffc00f08947 */ /* 0x004fea000383ffff */
[----:B------:R-:W-:Y:S05]  /*83b0*/  BRA `(.L_x_154) ;  /* 0xffffffb000c47947 */ /* 0x000fea000383ffff */
.L_x_67:
[----:B--2---:R2:W3:Y:S02]  /*83c0*/  SYNCS.PHASECHK.TRANS64.TRYWAIT P0, [R0+URZ+0x80], R3 ;  /* 0x00008003000075a7 */ /* 0x0044e400080011ff */
[----:B---3--:R-:W-:Y:S05]  /*83d0*/  @!P0 NANOSLEEP.SYNCS 0x989680 ;  /* 0x009896800000895d */ /* 0x008fea0003900000 */
[----:B------:R-:W3:Y:S02]  /*83e0*/  @!P0 SYNCS.PHASECHK.TRANS64 P0, [R0+URZ+0x80], R3 ;  /* 0x00008003000085a7 */ /* 0x000ee400080010ff */
[----:B---3--:R-:W-:Y:S05]  /*83f0*/  @!P0 BRA `(.L_x_67) ;  /* 0xfffffffc00f08947 */ /* 0x008fea000383ffff */
[----:B------:R-:W-:Y:S05]  /*8400*/  BRA `(.L_x_155) ;  /* 0xffffffb400d07947 */ /* 0x000fea000383ffff */
.L_x_70:
[----:B------:R-:W-:Y:S07]  /*8410*/  MOV R0, UR7 ;  /* 0x0000000700007c02 */ /* 0x000fee0008000f00 */
.L_x_156:
[----:B--2---:R2:W3:Y:S02]  /*8420*/  SYNCS.PHASECHK.TRANS64.TRYWAIT P0, [R0+URZ+0x78], R3 ;  /* 0x00007803000075a7 */ /* 0x0044e400080011ff */
[----:B---3--:R-:W-:Y:S05]  /*8430*/  @!P0 NANOSLEEP.SYNCS 0x989680 ;  /* 0x009896800000895d */ /* 0x008fea0003900000 */
[----:B------:R-:W3:Y:S02]  /*8440*/  @!P0 SYNCS.PHASECHK.TRANS64 P0, [R0+URZ+0x78], R3 ;  /* 0x00007803000085a7 */ /* 0x000ee400080010ff */
[----:B---3--:R-:W-:Y:S05]  /*8450*/  @!P0 BRA `(.L_x_156) ;  /* 0xfffffffc00f08947 */ /* 0x008fea000383ffff */
[----:B------:R-:W-:Y:S05]  /*8460*/  BRA `(.L_x_69) ;  /* 0xffffffb800b07947 */ /* 0x000fea000383ffff */
.L_x_73:
[----:B------:R-:W-:Y:S07]  /*8470*/  MOV R3, UR7 ;  /* 0x0000000700037c02 */ /* 0x000fee0008000f00 */
.L_x_157:
[----:B-1----:R1:W2:Y:S02]  /*8480*/  SYNCS.PHASECHK.TRANS64.TRYWAIT P0, [R3+URZ+0x50], R12 ;  /* 0x0000500c030075a7 */ /* 0x0022a400080011ff */
[----:B--2---:R-:W-:Y:S05]  /*8490*/  @!P0 NANOSLEEP.SYNCS 0x989680 ;  /* 0x009896800000895d */ /* 0x004fea0003900000 */
[----:B------:R-:W2:Y:S02]  /*84a0*/  @!P0 SYNCS.PHASECHK.TRANS64 P0, [R3+URZ+0x50], R12 ;  /* 0x0000500c030085a7 */ /* 0x000ea400080010ff */
[----:B--2---:R-:W-:Y:S05]  /*84b0*/  @!P0 BRA `(.L_x_157) ;  /* 0xfffffffc00f08947 */ /* 0x004fea000383ffff */
[----:B------:R-:W-:Y:S05]  /*84c0*/  BRA `(.L_x_158) ;  /* 0xffffffbc00287947 */ /* 0x000fea000383ffff */
.L_x_74:
[----:B-1----:R-:W-:Y:S07]  /*84d0*/  MOV R3, UR7 ;  /* 0x0000000700037c02 */ /* 0x002fee0008000f00 */
.L_x_159:
[----:B-1----:R1:W2:Y:S02]  /*84e0*/  SYNCS.PHASECHK.TRANS64.TRYWAIT P0, [R3+URZ+0x58], R12 ;  /* 0x0000580c030075a7 */ /* 0x0022a400080011ff */
[----:B--2---:R-:W-:Y:S05]  /*84f0*/  @!P0 NANOSLEEP.SYNCS 0x989680 ;  /* 0x009896800000895d */ /* 0x004fea0003900000 */
[----:B------:R-:W2:Y:S02]  /*8500*/  @!P0 SYNCS.PHASECHK.TRANS64 P0, [R3+URZ+0x58], R12 ;  /* 0x0000580c030085a7 */ /* 0x000ea400080010ff */
[----:B--2---:R-:W-:Y:S05]  /*8510*/  @!P0 BRA `(.L_x_159) ;  /* 0xfffffffc00f08947 */ /* 0x004fea000383ffff */
[----:B------:R-:W-:Y:S05]  /*8520*/  BRA `(.L_x_160) ;  /* 0xffffffbc00647947 */ /* 0x000fea000383ffff */
.L_x_75:
[----:B-1----:R-:W-:Y:S07]  /*8530*/  MOV R3, UR7 ;  /* 0x0000000700037c02 */ /* 0x002fee0008000f00 */
.L_x_161:
[----:B-1----:R1:W2:Y:S02]  /*8540*/  SYNCS.PHASECHK.TRANS64.TRYWAIT P0, [R3+URZ+0x60], R12 ;  /* 0x0000600c030075a7 */ /* 0x0022a400080011ff */
[----:B--2---:R-:W-:Y:S05]  /*8550*/  @!P0 NANOSLEEP.SYNCS 0x989680 ;  /* 0x009896800000895d */ /* 0x004fea0003900000 */
[----:B------:R-:W2:Y:S02]  /*8560*/  @!P0 SYNCS.PHASECHK.TRANS64 P0, [R3+URZ+0x60], R12 ;  /* 0x0000600c030085a7 */ /* 0x000ea400080010ff */
[----:B--2---:R-:W-:Y:S05]  /*8570*/  @!P0 BRA `(.L_x_161) ;  /* 0xfffffffc00f08947 */ /* 0x004fea000383ffff */
[----:B------:R-:W-:Y:S05]  /*8580*/  BRA `(.L_x_162) ;  /* 0xffffffbc00ac7947 */ /* 0x000fea000383ffff */
.L_x_76:
[----:B------:R-:W-:Y:S07]  /*8590*/  MOV R3, UR7 ;  /* 0x0000000700037c02 */ /* 0x000fee0008000f00 */
.L_x_163:
[----:B-1----:R1:W2:Y:S02]  /*85a0*/  SYNCS.PHASECHK.TRANS64.TRYWAIT P0, [R3+URZ+0x68], R12 ;  /* 0x0000680c030075a7 */ /* 0x0022a400080011ff */
[----:B--2---:R-:W-:Y:S05]  /*85b0*/  @!P0 NANOSLEEP.SYNCS 0x989680 ;  /* 0x009896800000895d */ /* 0x004fea0003900000 */
[----:B------:R-:W2:Y:S02]  /*85c0*/  @!P0 SYNCS.PHASECHK.TRANS64 P0, [R3+URZ+0x68], R12 ;  /* 0x0000680c030085a7 */ /* 0x000ea400080010ff */
[----:B--2---:R-:W-:Y:S05]  /*85d0*/  @!P0 BRA `(.L_x_163) ;  /* 0xfffffffc00f08947 */ /* 0x004fea000383ffff */
[----:B------:R-:W-:Y:S05]  /*85e0*/  BRA `(.L_x_164) ;  /* 0xffffffc000347947 */ /* 0x000fea000383ffff */
.L_x_78:
[----:B------:R-:W-:-:S07]  /*85f0*/  MOV R0, UR7 ;  /* 0x0000000700007c02 */ /* 0x000fce0008000f00 */
.L_x_165:
[----:B-1----:R1:W3:Y:S02]  /*8600*/  SYNCS.PHASECHK.TRANS64.TRYWAIT P0, [R0+URZ+0x50], R3 ;  /* 0x00005003000075a7 */ /* 0x0022e400080011ff */
[----:B---3--:R-:W-:Y:S05]  /*8610*/  @!P0 NANOSLEEP.SYNCS 0x989680 ;  /* 0x009896800000895d */ /* 0x008fea0003900000 */
[----:B------:R-:W3:Y:S02]  /*8620*/  @!P0 SYNCS.PHASECHK.TRANS64 P0, [R0+URZ+0x50], R3 ;  /* 0x00005003000085a7 */ /* 0x000ee400080010ff */
[----:B---3--:R-:W-:Y:S05]  /*8630*/  @!P0 BRA `(.L_x_165) ;  /* 0xfffffffc00f08947 */ /* 0x008fea000383ffff */
[----:B------:R-:W-:Y:S05]  /*8640*/  BRA `(.L_x_166) ;  /* 0xffffffc000a47947 */ /* 0x000fea000383ffff */
.L_x_79:
[----:B-1----:R-:W-:-:S07]  /*8650*/  MOV R0, UR7 ;  /* 0x0000000700007c02 */ /* 0x002fce0008000f00 */
.L_x_167:
[----:B-1----:R1:W3:Y:S02]  /*8660*/  SYNCS.PHASECHK.TRANS64.TRYWAIT P0, [R0+URZ+0x58], R3 ;  /* 0x00005803000075a7 */ /* 0x0022e400080011ff */
[----:B---3--:R-:W-:Y:S05]  /*8670*/  @!P0 NANOSLEEP.SYNCS 0x989680 ;  /* 0x009896800000895d */ /* 0x008fea0003900000 */
[----:B------:R-:W3:Y:S02]  /*8680*/  @!P0 SYNCS.PHASECHK.TRANS64 P0, [R0+URZ+0x58], R3 ;  /* 0x00005803000085a7 */ /* 0x000ee400080010ff */
[----:B---3--:R-:W-:Y:S05]  /*8690*/  @!P0 BRA `(.L_x_167) ;  /* 0xfffffffc00f08947 */ /* 0x008fea000383ffff */
[----:B------:R-:W-:Y:S05]  /*86a0*/  BRA `(.L_x_168) ;  /* 0xffffffc000947947 */ /* 0x000fea000383ffff */
.L_x_80:
[----:B-1----:R-:W-:-:S07]  /*86b0*/  MOV R0, UR7 ;  /* 0x0000000700007c02 */ /* 0x002fce0008000f00 */
.L_x_169:
[----:B-1----:R1:W3:Y:S02]  /*86c0*/  SYNCS.PHASECHK.TRANS64.TRYWAIT P0, [R0+URZ+0x60], R3 ;  /* 0x00006003000075a7 */ /* 0x0022e400080011ff */
[----:B---3--:R-:W-:Y:S05]  /*86d0*/  @!P0 NANOSLEEP.SYNCS 0x989680 ;  /* 0x009896800000895d */ /* 0x008fea0003900000 */
[----:B------:R-:W3:Y:S02]  /*86e0*/  @!P0 SYNCS.PHASECHK.TRANS64 P0, [R0+URZ+0x60], R3 ;  /* 0x00006003000085a7 */ /* 0x000ee400080010ff */
[----:B---3--:R-:W-:Y:S05]  /*86f0*/  @!P0 BRA `(.L_x_169) ;  /* 0xfffffffc00f08947 */ /* 0x008fea000383ffff */
[----:B------:R-:W-:Y:S05]  /*8700*/  BRA `(.L_x_170) ;  /* 0xffffffc000847947 */ /* 0x000fea000383ffff */
.L_x_82:
[----:B--2---:R2:W4:Y:S02]  /*8710*/  SYNCS.PHASECHK.TRANS64.TRYWAIT P0, [R0+URZ+0x80], R3 ;  /* 0x00008003000075a7 */ /* 0x00452400080011ff */
[----:B----4-:R-:W-:Y:S05]  /*8720*/  @!P0 NANOSLEEP.SYNCS 0x989680 ;  /* 0x009896800000895d */ /* 0x010fea0003900000 */
[----:B------:R-:W4:Y:S02]  /*8730*/  @!P0 SYNCS.PHASECHK.TRANS64 P0, [R0+URZ+0x80], R3 ;  /* 0x00008003000085a7 */ /* 0x000f2400080010ff */
[----:B----4-:R-:W-:Y:S05]  /*8740*/  @!P0 BRA `(.L_x_82) ;  /* 0xfffffffc00f08947 */ /* 0x010fea000383ffff */
[----:B------:R-:W-:Y:S05]  /*8750*/  BRA `(.L_x_171) ;  /* 0xffffffc400587947 */ /* 0x000fea000383ffff */
.L_x_93:
[----:B-1----:R-:W-:Y:S04]  /*8760*/  MOV R2, UR48 ;  /* 0x0000003000027c02 */ /* 0x002fe80008000f00 */
[----:B------:R1:W3:Y:S03]  /*8770*/  SYNCS.PHASECHK.TRANS64.TRYWAIT P1, [R2+URZ+0x30], R3 ;  /* 0x00003003020075a7 */ /* 0x0002e600080211ff */
[----:B---3--:R-:W-:Y:S05]  /*8780*/  @!P1 NANOSLEEP.SYNCS 0x989680 ;  /* 0x009896800000995d */ /* 0x008fea0003900000 */
[----:B------:R-:W3:Y:S02]  /*8790*/  @!P1 SYNCS.PHASECHK.TRANS64 P1, [R2+URZ+0x30], R3 ;  /* 0x00003003020095a7 */ /* 0x000ee400080210ff */
[----:B---3--:R-:W-:Y:S05]  /*87a0*/  @!P1 BRA `(.L_x_93) ;  /* 0xfffffffc00ec9947 */ /* 0x008fea000383ffff */
[----:B------:R-:W-:Y:S05]  /*87b0*/  BRA `(.L_x_92) ;  /* 0xffffffd000647947 */ /* 0x000fea000383ffff */
.L_x_95:
[----:B-1----:R1:W4:Y:S02]  /*87c0*/  SYNCS.PHASECHK.TRANS64.TRYWAIT P0, [R79+URZ+0xa0], R0 ;  /* 0x0000a0004f0075a7 */ /* 0x00232400080011ff */
[----:B----4-:R-:W-:Y:S05]  /*87d0*/  @!P0 NANOSLEEP.SYNCS 0x989680 ;  /* 0x009896800000895d */ /* 0x010fea0003900000 */
[----:B------:R-:W4:Y:S02]  /*87e0*/  @!P0 SYNCS.PHASECHK.TRANS64 P0, [R79+URZ+0xa0], R0 ;  /* 0x0000a0004f0085a7 */ /* 0x000f2400080010ff */
[----:B----4-:R-:W-:Y:S05]  /*87f0*/  @!P0 BRA `(.L_x_95) ;  /* 0xfffffffc00f08947 */ /* 0x010fea000383ffff */
[----:B------:R-:W-:Y:S05]  /*8800*/  BRA `(.L_x_94) ;  /* 0xffffffd000887947 */ /* 0x000fea000383ffff */
.L_x_104:
[----:B--2---:R2:W4:Y:S02]  /*8810*/  SYNCS.PHASECHK.TRANS64.TRYWAIT P0, [R3+URZ+0x30], R0 ;  /* 0x00003000030075a7 */ /* 0x00452400080011ff */
[----:B----4-:R-:W-:Y:S05]  /*8820*/  @!P0 NANOSLEEP.SYNCS 0x989680 ;  /* 0x009896800000895d */ /* 0x010fea0003900000 */
[----:B------:R-:W4:Y:S02]  /*8830*/  @!P0 SYNCS.PHASECHK.TRANS64 P0, [R3+URZ+0x30], R0 ;  /* 0x00003000030085a7 */ /* 0x000f2400080010ff */
[----:B----4-:R-:W-:Y:S05]  /*8840*/  @!P0 BRA `(.L_x_104) ;  /* 0xfffffffc00f08947 */ /* 0x010fea000383ffff */
[----:B------:R-:W-:Y:S05]  /*8850*/  BRA `(.L_x_103) ;  /* 0xffffffd800747947 */ /* 0x000fea000383ffff */
.L_x_112:
[----:B--2---:R2:W4:Y:S02]  /*8860*/  SYNCS.PHASECHK.TRANS64.TRYWAIT P0, [R83+URZ+0x30], R4 ;  /* 0x00003004530075a7 */ /* 0x00452400080011ff */
[----:B----4-:R-:W-:Y:S05]  /*8870*/  @!P0 NANOSLEEP.SYNCS 0x989680 ;  /* 0x009896800000895d */ /* 0x010fea0003900000 */
[----:B------:R-:W4:Y:S02]  /*8880*/  @!P0 SYNCS.PHASECHK.TRANS64 P0, [R83+URZ+0x30], R4 ;  /* 0x00003004530085a7 */ /* 0x000f2400080010ff */
[----:B----4-:R-:W-:Y:S05]  /*8890*/  @!P0 BRA `(.L_x_112) ;  /* 0xfffffffc00f08947 */ /* 0x010fea000383ffff */
[----:B------:R-:W-:Y:S05]  /*88a0*/  BRA `(.L_x_111) ;  /* 0xffffffe000807947 */ /* 0x000fea000383ffff */
.L_x_120:
[----:B--2---:R2:W4:Y:S02]  /*88b0*/  SYNCS.PHASECHK.TRANS64.TRYWAIT P0, [R88+URZ+0x30], R3 ;  /* 0x00003003580075a7 */ /* 0x00452400080011ff */
[----:B----4-:R-:W-:Y:S05]  /*88c0*/  @!P0 NANOSLEEP.SYNCS 0x989680 ;  /* 0x009896800000895d */ /* 0x010fea0003900000 */
[----:B------:R-:W4:Y:S02]  /*88d0*/  @!P0 SYNCS.PHASECHK.TRANS64 P0, [R88+URZ+0x30], R3 ;  /* 0x00003003580085a7 */ /* 0x000f2400080010ff */
[----:B----4-:R-:W-:Y:S05]  /*88e0*/  @!P0 BRA `(.L_x_120) ;  /* 0xfffffffc00f08947 */ /* 0x010fea000383ffff */
[----:B------:R-:W-:Y:S05]  /*88f0*/  BRA `(.L_x_119) ;  /* 0xffffffe8008c7947 */ /* 0x000fea000383ffff */
        .weak           $__internal_0_$__cuda_sm10x_tcgen05_guardrail_trap_col_being_dealloced_not_returned_by_alloc
        .type           $__internal_0_$__cuda_sm10x_tcgen05_guardrail_trap_col_being_dealloced_not_returned_by_alloc,@function
        .size           $__internal_0_$__cuda_sm10x_tcgen05_guardrail_trap_col_being_dealloced_not_returned_by_alloc,($__internal_1_$__cuda_sm10x_tcgen05_guardrail_trap_phase_invalid_during_alloc - $__internal_0_$__cuda_sm10x_tcgen05_guardrail_trap_col_being_dealloced_not_returned_by_alloc)
$__internal_0_$__cuda_sm10x_tcgen05_guardrail_trap_col_being_dealloced_not_returned_by_alloc:
[----:B------:R-:W-:Y:S05]  /*8900*/  BPT.TRAP 0x1 ;  /* 0x000000040000795c */ /* 0x000fea0000300000 */
[----:B------:R-:W-:-:S04]  /*8910*/  HFMA2 R3, -RZ, RZ, 0, 0 ;  /* 0x00000000ff037431 */ /* 0x000fc800000001ff */
[----:B------:R-:W-:Y:S05]  /*8920*/  RET.REL.NODEC R2 `(_ZN7cutlass13device_kernelINS_4gemm6kernel13GemmUniversalIN4cute5tupleIJiiiiEEENS1_10collective13CollectiveMmaINS1_35MainloopSm100TmaUmmaWarpSpecializedILi3ELi2ELi4ENS5_IJNS4_1CILi1EEESB_SB_EEEEENS5_IJNSA_ILi64EEENSA_ILi128EEESE_EEENS_6half_tENS5_IJlSB_lEEESH_SI_NS4_8TiledMMAINS4_8MMA_AtomIJNS4_20SM100_MMA_F16BF16_SSISH_SH_fLi64ELi128ELNS4_4UMMA5MajorE0ELSN_0ELNSM_7ScaleInE0ELSO_0EEEEEENS4_6LayoutISC_NS5_IJNSA_ILi0EEESS_SS_EEEEENS5_IJNS4_10UnderscoreESV_SV_EEEEENS4_13SM90_TMA_LOADENS4_14ComposedLayoutINS4_7SwizzleILi3ELi4ELi3EEENS4_18smem_ptr_flag_bitsILi16EEENSR_INS5_IJNSA_ILi8EEESE_EEENS5_IJSE_SB_EEEEEEEvNS4_8identityESY_S18_vS19_EENS_8epilogue10collective18CollectiveEpilogueINS1B_23Sm100TmaWarpSpecializedILi4ELi2ELi16ELb1ELb0EEEJSG_NS5_IJNSR_ISE_SB_EENSR_INSA_ILi32EEESB_EEEEESH_SI_SH_SI_NS1B_6fusion15FusionCallbacksIS1F_NS1K_17LinearCombinationISH_fSH_fLNS_15FloatRoundStyleE2EEESG_S1J_JEEENS4_5SM1004TMEM4LOAD26SM100_TMEM_LOAD_16dp256b4xESY_NSZ_INS10_ILi2ELi4ELi3EEES13_NSR_INS5_IJS14_S1H_EEENS5_IJS1H_SB_EEEEEEENS4_17SM75_U32x4_LDSM_NENS4_14SM90_TMA_STOREES1Y_NS4_17SM90_U32x4_STSM_NENS4_39AutoVectorizingCopyWithAssumedAlignmentILi128EEEEEEvvEEEEvNT_6ParamsE) ;  /* 0xffffff7402b47950 */ /* 0x000fea0003c3ffff */
        .weak           $__internal_1_$__cuda_sm10x_tcgen05_guardrail_trap_phase_invalid_during_alloc
        .type           $__internal_1_$__cuda_sm10x_tcgen05_guardrail_trap_phase_invalid_during_alloc,@function
        .size           $__internal_1_$__cuda_sm10x_tcgen05_guardrail_trap_phase_invalid_during_alloc,($__internal_2_$__cuda_sm10x_tcgen05_guardrail_trap_unallocated_columns_being_dealloced - $__internal_1_$__cuda_sm10x_tcgen05_guardrail_trap_phase_invalid_during_alloc)
$__internal_1_$__cuda_sm10x_tcgen05_guardrail_trap_phase_invalid_during_alloc:
[----:B------:R-:W-:Y:S05]  /*8930*/  BPT.TRAP 0x1 ;  /* 0x000000040000795c */ /* 0x000fea0000300000 */
[----:B------:R-:W-:-:S04]  /*8940*/  MOV R3, 0x0 ;  /* 0x0000000000037802 */ /* 0x000fc80000000f00 */
[----:B------:R-:W-:Y:S05]  /*8950*/  RET.REL.NODEC R2 `(_ZN7cutlass13device_kernelINS_4gemm6kernel13GemmUniversalIN4cute5tupleIJiiiiEEENS1_10collective13CollectiveMmaINS1_35MainloopSm100TmaUmmaWarpSpecializedILi3ELi2ELi4ENS5_IJNS4_1CILi1EEESB_SB_EEEEENS5_IJNSA_ILi64EEENSA_ILi128EEESE_EEENS_6half_tENS5_IJlSB_lEEESH_SI_NS4_8TiledMMAINS4_8MMA_AtomIJNS4_20SM100_MMA_F16BF16_SSISH_SH_fLi64ELi128ELNS4_4UMMA5MajorE0ELSN_0ELNSM_7ScaleInE0ELSO_0EEEEEENS4_6LayoutISC_NS5_IJNSA_ILi0EEESS_SS_EEEEENS5_IJNS4_10UnderscoreESV_SV_EEEEENS4_13SM90_TMA_LOADENS4_14ComposedLayoutINS4_7SwizzleILi3ELi4ELi3EEENS4_18smem_ptr_flag_bitsILi16EEENSR_INS5_IJNSA_ILi8EEESE_EEENS5_IJSE_SB_EEEEEEEvNS4_8identityESY_S18_vS19_EENS_8epilogue10collective18CollectiveEpilogueINS1B_23Sm100TmaWarpSpecializedILi4ELi2ELi16ELb1ELb0EEEJSG_NS5_IJNSR_ISE_SB_EENSR_INSA_ILi32EEESB_EEEEESH_SI_SH_SI_NS1B_6fusion15FusionCallbacksIS1F_NS1K_17LinearCombinationISH_fSH_fLNS_15FloatRoundStyleE2EEESG_S1J_JEEENS4_5SM1004TMEM4LOAD26SM100_TMEM_LOAD_16dp256b4xESY_NSZ_INS10_ILi2ELi4ELi3EEES13_NSR_INS5_IJS14_S1H_EEENS5_IJS1H_SB_EEEEEEENS4_17SM75_U32x4_LDSM_NENS4_14SM90_TMA_STOREES1Y_NS4_17SM90_U32x4_STSM_NENS4_39AutoVectorizingCopyWithAssumedAlignmentILi128EEEEEEvvEEEEvNT_6ParamsE) ;  /* 0xffffff7402a87950 */ /* 0x000fea0003c3ffff */
        .weak           $__internal_2_$__cuda_sm10x_tcgen05_guardrail_trap_unallocated_columns_being_dealloced
        .type           $__internal_2_$__cuda_sm10x_tcgen05_guardrail_trap_unallocated_columns_being_dealloced,@function
        .size           $__internal_2_$__cuda_sm10x_tcgen05_guardrail_trap_unallocated_columns_being_dealloced,(.L_x_173 - $__internal_2_$__cuda_sm10x_tcgen05_guardrail_trap_unallocated_columns_being_dealloced)
$__internal_2_$__cuda_sm10x_tcgen05_guardrail_trap_unallocated_columns_being_dealloced:
[----:B------:R-:W-:Y:S05]  /*8960*/  BPT.TRAP 0x1 ;  /* 0x000000040000795c */ /* 0x000fea0000300000 */
[----:B------:R-:W-:-:S04]  /*8970*/  HFMA2 R3, -RZ, RZ, 0, 0 ;  /* 0x00000000ff037431 */ /* 0x000fc800000001ff */
[----:B------:R-:W-:Y:S05]  /*8980*/  RET.REL.NODEC R2 `(_ZN7cutlass13device_kernelINS_4gemm6kernel13GemmUniversalIN4cute5tupleIJiiiiEEENS1_10collective13CollectiveMmaINS1_35MainloopSm100TmaUmmaWarpSpecializedILi3ELi2ELi4ENS5_IJNS4_1CILi1EEESB_SB_EEEEENS5_IJNSA_ILi64EEENSA_ILi128EEESE_EEENS_6half_tENS5_IJlSB_lEEESH_SI_NS4_8TiledMMAINS4_8MMA_AtomIJNS4_20SM100_MMA_F16BF16_SSISH_SH_fLi64ELi128ELNS4_4UMMA5MajorE0ELSN_0ELNSM_7ScaleInE0ELSO_0EEEEEENS4_6LayoutISC_NS5_IJNSA_ILi0EEESS_SS_EEEEENS5_IJNS4_10UnderscoreESV_SV_EEEEENS4_13SM90_TMA_LOADENS4_14ComposedLayoutINS4_7SwizzleILi3ELi4ELi3EEENS4_18smem_ptr_flag_bitsILi16EEENSR_INS5_IJNSA_ILi8EEESE_EEENS5_IJSE_SB_EEEEEEEvNS4_8identityESY_S18_vS19_EENS_8epilogue10collective18CollectiveEpilogueINS1B_23Sm100TmaWarpSpecializedILi4ELi2ELi16ELb1ELb0EEEJSG_NS5_IJNSR_ISE_SB_EENSR_INSA_ILi32EEESB_EEEEESH_SI_SH_SI_NS1B_6fusion15FusionCallbacksIS1F_NS1K_17LinearCombinationISH_fSH_fLNS_15FloatRoundStyleE2EEESG_S1J_JEEENS4_5SM1004TMEM4LOAD26SM100_TMEM_LOAD_16dp256b4xESY_NSZ_INS10_ILi2ELi4ELi3EEES13_NSR_INS5_IJS14_S1H_EEENS5_IJS1H_SB_EEEEEEENS4_17SM75_U32x4_LDSM_NENS4_14SM90_TMA_STOREES1Y_NS4_17SM90_U32x4_STSM_NENS4_39AutoVectorizingCopyWithAssumedAlignmentILi128EEEEEEvvEEEEvNT_6ParamsE) ;  /* 0xffffff74029c7950 */ /* 0x000fea0003c3ffff */
.L_x_172:
[----:B------:R-:W-:-:S00]  /*8990*/  BRA `(.L_x_172) ;  /* 0xfffffffc00fc7947 */ /* 0x000fc0000383ffff */
[----:B------:R-:W-:-:S00]  /*89a0*/  NOP ;  /* 0x0000000000007918 */ /* 0x000fc00000000000 */
        /* <DEDUP_REMOVED lines=13> */
.L_x_173:


//--------------------- .nv.global.init           --------------------------
	.section	.nv.global.init,"aw",@progbits
.nv.global.init:
	.type		$str$27,@object
	.size		$str$27,($str$28 - $str$27)
$str$27:
        /*0000*/ 	.byte	0x28, 0x61, 0x64, 0x64, 0x72, 0x65, 0x73, 0x73, 0x20, 0x26, 0x20, 0x6d, 0x61, 0x73, 0x6b, 0x29
        /*0010*/ 	.byte	0x20, 0x3d, 0x3d, 0x20, 0x30, 0x00
	.type		$str$28,@object
	.size		$str$28,($str$26 - $str$28)
$str$28:
        /*0016*/ 	.byte	0x2f, 0x74, 0x6d, 0x70, 0x2f, 0x63, 0x75, 0x74, 0x6c, 0x61, 0x73, 0x73, 0x5f, 0x73, 0x77, 0x65
        /*0026*/ 	.byte	0x65, 0x70, 0x5f, 0x73, 0x72, 0x63, 0x2f, 0x69, 0x6e, 0x63, 0x6c, 0x75, 0x64, 0x65, 0x2f, 0x63
        /*0036*/ 	.byte	0x75, 0x74, 0x65, 0x2f, 0x70, 0x6f, 0x69, 0x6e, 0x74, 0x65, 0x72, 0x5f, 0x66, 0x6c, 0x61, 0x67
        /*0046*/ 	.byte	0x67, 0x65, 0x64, 0x2e, 0x68, 0x70, 0x70, 0x00
	.type		$str$26,@object
	.size		$str$26,($str$25 - $str$26)
$str$26:
        /*004e*/ 	.byte	0x2f, 0x74, 0x6d, 0x70, 0x2f, 0x63, 0x75, 0x74, 0x6c, 0x61, 0x73, 0x73, 0x5f, 0x73, 0x77, 0x65
        /*005e*/ 	.byte	0x65, 0x70, 0x5f, 0x73, 0x72, 0x63, 0x2f, 0x69, 0x6e, 0x63, 0x6c, 0x75, 0x64, 0x65, 0x2f, 0x63
        /*006e*/ 	.byte	0x75, 0x74, 0x65, 0x2f, 0x61, 0x74, 0x6f, 0x6d, 0x2f, 0x63, 0x6f, 0x70, 0x79, 0x5f, 0x74, 0x72
        /*007e*/ 	.byte	0x61, 0x69, 0x74, 0x73, 0x5f, 0x73, 0x6d, 0x31, 0x30, 0x30, 0x2e, 0x68, 0x70, 0x70, 0x00
	.type		$str$25,@object
	.size		$str$25,(__unnamed_1 - $str$25)
$str$25:
        /*008d*/ 	.byte	0x28, 0x28, 0x75, 0x69, 0x6e, 0x74, 0x33, 0x32, 0x5f, 0x74, 0x28, 0x74, 0x68, 0x72, 0x65, 0x61
        /*009d*/ 	.byte	0x64, 0x49, 0x64, 0x78, 0x2e, 0x78, 0x29, 0x20, 0x2f, 0x20, 0x33, 0x32, 0x29, 0x20, 0x25, 0x20
        /*00ad*/ 	.byte	0x34, 0x29, 0x20, 0x3d, 0x3d, 0x20, 0x28, 0x28, 0x28, 0x74, 0x6d, 0x65, 0x6d, 0x5f, 0x61, 0x64
        /*00bd*/ 	.byte	0x64, 0x72, 0x20, 0x3e, 0x3e, 0x20, 0x31, 0x36, 0x29, 0x20, 0x2f, 0x20, 0x33, 0x32, 0x29, 0x20
        /*00cd*/ 	.byte	0x25, 0x20, 0x34, 0x29, 0x00
	.type		__unnamed_1,@object
	.size		__unnamed_1,(__unnamed_2 - __unnamed_1)
__unnamed_1:
        /*00d2*/ 	.byte	0x61, 0x75, 0x74, 0x6f, 0x20, 0x63, 0x75, 0x74, 0x65, 0x3a, 0x3a, 0x61, 0x73, 0x5f, 0x70, 0x6f
        /* <DEDUP_REMOVED lines=24> */
        /*0262*/ 	.byte	0x3e, 0x3e, 0x3e, 0x5d, 0x00
	.type		__unnamed_2,@object
	.size		__unnamed_2,(.L_2 - __unnamed_2)
__unnamed_2:
        /* <DEDUP_REMOVED lines=46> */
.L_2:


//--------------------- .nv.shared._ZN7cutlass13device_kernelINS_4gemm6kernel13GemmUniversalIN4cute5tupleIJiiiiEEENS1_10collective13CollectiveMmaINS1_35MainloopSm100TmaUmmaWarpSpecializedILi3ELi2ELi4ENS5_IJNS4_1CILi1EEESB_SB_EEEEENS5_IJNSA_ILi64EEENSA_ILi128EEESE_EEENS_6half_tENS5_IJlSB_lEEESH_SI_NS4_8TiledMMAINS4_8MMA_AtomIJNS4_20SM100_MMA_F16BF16_SSISH_SH_fLi64ELi128ELNS4_4UMMA5MajorE0ELSN_0ELNSM_7ScaleInE0ELSO_0EEEEEENS4_6LayoutISC_NS5_IJNSA_ILi0EEESS_SS_EEEEENS5_IJNS4_10UnderscoreESV_SV_EEEEENS4_13SM90_TMA_LOADENS4_14ComposedLayoutINS4_7SwizzleILi3ELi4ELi3EEENS4_18smem_ptr_flag_bitsILi16EEENSR_INS5_IJNSA_ILi8EEESE_EEENS5_IJSE_SB_EEEEEEEvNS4_8identityESY_S18_vS19_EENS_8epilogue10collective18CollectiveEpilogueINS1B_23Sm100TmaWarpSpecializedILi4ELi2ELi16ELb1ELb0EEEJSG_NS5_IJNSR_ISE_SB_EENSR_INSA_ILi32EEESB_EEEEESH_SI_SH_SI_NS1B_6fusion15FusionCallbacksIS1F_NS1K_17LinearCombinationISH_fSH_fLNS_15FloatRoundStyleE2EEESG_S1J_JEEENS4_5SM1004TMEM4LOAD26SM100_TMEM_LOAD_16dp256b4xESY_NSZ_INS10_ILi2ELi4ELi3EEES13_NSR_INS5_IJS14_S1H_EEENS5_IJS1H_SB_EEEEEEENS4_17SM75_U32x4_LDSM_NENS4_14SM90_TMA_STOREES1Y_NS4_17SM90_U32x4_STSM_NENS4_39AutoVectorizingCopyWithAssumedAlignmentILi128EEEEEEvvEEEEvNT_6ParamsE --------------------------
	.section	.nv.shared._ZN7cutlass13device_kernelINS_4gemm6kernel13GemmUniversalIN4cute5tupleIJiiiiEEENS1_10collective13CollectiveMmaINS1_35MainloopSm100TmaUmmaWarpSpecializedILi3ELi2ELi4ENS5_IJNS4_1CILi1EEESB_SB_EEEEENS5_IJNSA_ILi64EEENSA_ILi128EEESE_EEENS_6half_tENS5_IJlSB_lEEESH_SI_NS4_8TiledMMAINS4_8MMA_AtomIJNS4_20SM100_MMA_F16BF16_SSISH_SH_fLi64ELi128ELNS4_4UMMA5MajorE0ELSN_0ELNSM_7ScaleInE0ELSO_0EEEEEENS4_6LayoutISC_NS5_IJNSA_ILi0EEESS_SS_EEEEENS5_IJNS4_10UnderscoreESV_SV_EEEEENS4_13SM90_TMA_LOADENS4_14ComposedLayoutINS4_7SwizzleILi3ELi4ELi3EEENS4_18smem_ptr_flag_bitsILi16EEENSR_INS5_IJNSA_ILi8EEESE_EEENS5_IJSE_SB_EEEEEEEvNS4_8identityESY_S18_vS19_EENS_8epilogue10collective18CollectiveEpilogueINS1B_23Sm100TmaWarpSpecializedILi4ELi2ELi16ELb1ELb0EEEJSG_NS5_IJNSR_ISE_SB_EENSR_INSA_ILi32EEESB_EEEEESH_SI_SH_SI_NS1B_6fusion15FusionCallbacksIS1F_NS1K_17LinearCombinationISH_fSH_fLNS_15FloatRoundStyleE2EEESG_S1J_JEEENS4_5SM1004TMEM4LOAD26SM100_TMEM_LOAD_16dp256b4xESY_NSZ_INS10_ILi2ELi4ELi3EEES13_NSR_INS5_IJS14_S1H_EEENS5_IJS1H_SB_EEEEEEENS4_17SM75_U32x4_LDSM_NENS4_14SM90_TMA_STOREES1Y_NS4_17SM90_U32x4_STSM_NENS4_39AutoVectorizingCopyWithAssumedAlignmentILi128EEEEEEvvEEEEvNT_6ParamsE,"aw",@nobits
	.sectionflags	@""
	.align	16
	.zero		1024


//--------------------- .nv.shared.reserved.0     --------------------------
	.section	.nv.shared.reserved.0,"aw",@nobits
	.weak		__nv_reservedSMEM_offset_0_alias
	.size		__nv_reservedSMEM_offset_0_alias, 0, 64
	.other		__nv_reservedSMEM_offset_0_alias,@"STO_CUDA_RESERVED_SHARED STV_DEFAULT"
__nv_reservedSMEM_offset_0_alias:
	.zero		0
.nv.shared.reserved.0:
	.zero		64
	.weak		__nv_reservedSMEM_tcgen05_partition
	.type		__nv_reservedSMEM_tcgen05_partition,@object
	.size		__nv_reservedSMEM_tcgen05_partition,(.L_0 - __nv_reservedSMEM_tcgen05_partition)
__nv_reservedSMEM_tcgen05_partition:
	.zero		32
.L_0:


//--------------------- .nv.global                --------------------------
	.section	.nv.global,"aw",@nobits
.nv.global:
	.type		_ZN39_INTERNAL_8e24e8a6_4_k_cu_31a843d2_61424cute1_E,@object
	.size		_ZN39_INTERNAL_8e24e8a6_4_k_cu_31a843d2_61424cute1_E,(_ZN39_INTERNAL_8e24e8a6_4_k_cu_31a843d2_61424cuda3std3__45__cpo6cbeginE - _ZN39_INTERNAL_8e24e8a6_4_k_cu_31a843d2_61424cute1_E)
_ZN39_INTERNAL_8e24e8a6_4_k_cu_31a843d2_61424cute1_E:
	.zero		1
	.type		_ZN39_INTERNAL_8e24e8a6_4_k_cu_31a843d2_61424cuda3std3__45__cpo6cbeginE,@object
	.size		_ZN39_INTERNAL_8e24e8a6_4_k_cu_31a843d2_61424cuda3std3__45__cpo6cbeginE,(_ZN39_INTERNAL_8e24e8a6_4_k_cu_31a843d2_61424cuda3std3__48in_placeE - _ZN39_INTERNAL_8e24e8a6_4_k_cu_31a843d2_61424cuda3std3__45__cpo6cbeginE)
_ZN39_INTERNAL_8e24e8a6_4_k_cu_31a843d2_61424cuda3std3__45__cpo6cbeginE:
	.zero		1
	.type		_ZN39_INTERNAL_8e24e8a6_4_k_cu_31a843d2_61424cuda3std3__48in_placeE,@object
	.size		_ZN39_INTERNAL_8e24e8a6_4_k_cu_31a843d2_61424cuda3std3__48in_placeE,(_ZN39_INTERNAL_8e24e8a6_4_k_cu_31a843d2_61424cuda3std6ranges3__45__cpo9iter_moveE - _ZN39_INTERNAL_8e24e8a6_4_k_cu_31a843d2_61424cuda3std3__48in_placeE)
_ZN39_INTERNAL_8e24e8a6_4_k_cu_31a843d2_61424cuda3std3__48in_placeE:
	.zero		1
	.type		_ZN39_INTERNAL_8e24e8a6_4_k_cu_31a843d2_61424cuda3std6ranges3__45__cpo9iter_moveE,@object
	.size		_ZN39_INTERNAL_8e24e8a6_4_k_cu_31a843d2_61424cuda3std6ranges3__45__cpo9iter_moveE,(_ZN39_INTERNAL_8e24e8a6_4_k_cu_31a843d2_61424cuda3std3__45__cpo5beginE - _ZN39_INTERNAL_8e24e8a6_4_k_cu_31a843d2_61424cuda3std6ranges3__45__cpo9iter_moveE)
_ZN39_INTERNAL_8e24e8a6_4_k_cu_31a843d2_61424cuda3std6ranges3__45__cpo9iter_moveE:
	.zero		1
	.type		_ZN39_INTERNAL_8e24e8a6_4_k_cu_31a843d2_61424cuda3std3__45__cpo5beginE,@object
	.size		_ZN39_INTERNAL_8e24e8a6_4_k_cu_31a843d2_61424cuda3std3__45__cpo5beginE,(_ZN39_INTERNAL_8e24e8a6_4_k_cu_31a843d2_61424cuda3std3__441_GLOBAL__N__8e24e8a6_4_k_cu_31a843d2_61426ignoreE - _ZN39_INTERNAL_8e24e8a6_4_k_cu_31a843d2_61424cuda3std3__45__cpo5beginE)
_ZN39_INTERNAL_8e24e8a6_4_k_cu_31a843d2_61424cuda3std3__45__cpo5beginE:
	.zero		1
	.type		_ZN39_INTERNAL_8e24e8a6_4_k_cu_31a843d2_61424cuda3std3__441_GLOBAL__N__8e24e8a6_4_k_cu_31a843d2_61426ignoreE,@object
	.size		_ZN39_INTERNAL_8e24e8a6_4_k_cu_31a843d2_61424cuda3std3__441_GLOBAL__N__8e24e8a6_4_k_cu_31a843d2_61426ignoreE,(_ZN39_INTERNAL_8e24e8a6_4_k_cu_31a843d2_61424cute7productE - _ZN39_INTERNAL_8e24e8a6_4_k_cu_31a843d2_61424cuda3std3__441_GLOBAL__N__8e24e8a6_4_k_cu_31a843d2_61426ignoreE)
_ZN39_INTERNAL_8e24e8a6_4_k_cu_31a843d2_61424cuda3std3__441_GLOBAL__N__8e24e8a6_4_k_cu_31a843d2_61426ignoreE:
	.zero		1
	.type		_ZN39_INTERNAL_8e24e8a6_4_k_cu_31a843d2_61424cute7productE,@object
	.size		_ZN39_INTERNAL_8e24e8a6_4_k_cu_31a843d2_61424cute7productE,(_ZN39_INTERNAL_8e24e8a6_4_k_cu_31a843d2_61424cuda3std3__45__cpo3endE - _ZN39_INTERNAL_8e24e8a6_4_k_cu_31a843d2_61424cute7productE)
_ZN39_INTERNAL_8e24e8a6_4_k_cu_31a843d2_61424cute7productE:
	.zero		1
	.type		_ZN39_INTERNAL_8e24e8a6_4_k_cu_31a843d2_61424cuda3std3__45__cpo3endE,@object
	.size		_ZN39_INTERNAL_8e24e8a6_4_k_cu_31a843d2_61424cuda3std3__45__cpo3endE,(_ZN39_INTERNAL_8e24e8a6_4_k_cu_31a843d2_61424cuda3std3__419piecewise_constructE - _ZN39_INTERNAL_8e24e8a6_4_k_cu_31a843d2_61424cuda3std3__45__cpo3endE)
_ZN39_INTERNAL_8e24e8a6_4_k_cu_31a843d2_61424cuda3std3__45__cpo3endE:
	.zero		1
	.type		_ZN39_INTERNAL_8e24e8a6_4_k_cu_31a843d2_61424cuda3std3__419piecewise_constructE,@object
	.size		_ZN39_INTERNAL_8e24e8a6_4_k_cu_31a843d2_61424cuda3std3__419piecewise_constructE,(_ZN39_INTERNAL_8e24e8a6_4_k_cu_31a843d2_61424cuda3std3__45__cpo4cendE - _ZN39_INTERNAL_8e24e8a6_4_k_cu_31a843d2_61424cuda3std3__419piecewise_constructE)
_ZN39_INTERNAL_8e24e8a6_4_k_cu_31a843d2_61424cuda3std3__419piecewise_constructE:
	.zero		1
	.type		_ZN39_INTERNAL_8e24e8a6_4_k_cu_31a843d2_61424cuda3std3__45__cpo4cendE,@object
	.size		_ZN39_INTERNAL_8e24e8a6_4_k_cu_31a843d2_61424cuda3std3__45__cpo4cendE,(_ZN39_INTERNAL_8e24e8a6_4_k_cu_31a843d2_61424cuda3std6ranges3__45__cpo4swapE - _ZN39_INTERNAL_8e24e8a6_4_k_cu_31a843d2_61424cuda3std3__45__cpo4cendE)
_ZN39_INTERNAL_8e24e8a6_4_k_cu_31a843d2_61424cuda3std3__45__cpo4cendE:
	.zero		1
	.type		_ZN39_INTERNAL_8e24e8a6_4_k_cu_31a843d2_61424cuda3std6ranges3__45__cpo4swapE,@object
	.size		_ZN39_INTERNAL_8e24e8a6_4_k_cu_31a843d2_61424cuda3std6ranges3__45__cpo4swapE,(.L_10 - _ZN39_INTERNAL_8e24e8a6_4_k_cu_31a843d2_61424cuda3std6ranges3__45__cpo4swapE)
_ZN39_INTERNAL_8e24e8a6_4_k_cu_31a843d2_61424cuda3std6ranges3__45__cpo4swapE:
	.zero		1
.L_10:


//--------------------- .nv.constant0._ZN7cutlass13device_kernelINS_4gemm6kernel13GemmUniversalIN4cute5tupleIJiiiiEEENS1_10collective13CollectiveMmaINS1_35MainloopSm100TmaUmmaWarpSpecializedILi3ELi2ELi4ENS5_IJNS4_1CILi1EEESB_SB_EEEEENS5_IJNSA_ILi64EEENSA_ILi128EEESE_EEENS_6half_tENS5_IJlSB_lEEESH_SI_NS4_8TiledMMAINS4_8MMA_AtomIJNS4_20SM100_MMA_F16BF16_SSISH_SH_fLi64ELi128ELNS4_4UMMA5MajorE0ELSN_0ELNSM_7ScaleInE0ELSO_0EEEEEENS4_6LayoutISC_NS5_IJNSA_ILi0EEESS_SS_EEEEENS5_IJNS4_10UnderscoreESV_SV_EEEEENS4_13SM90_TMA_LOADENS4_14ComposedLayoutINS4_7SwizzleILi3ELi4ELi3EEENS4_18smem_ptr_flag_bitsILi16EEENSR_INS5_IJNSA_ILi8EEESE_EEENS5_IJSE_SB_EEEEEEEvNS4_8identityESY_S18_vS19_EENS_8epilogue10collective18CollectiveEpilogueINS1B_23Sm100TmaWarpSpecializedILi4ELi2ELi16ELb1ELb0EEEJSG_NS5_IJNSR_ISE_SB_EENSR_INSA_ILi32EEESB_EEEEESH_SI_SH_SI_NS1B_6fusion15FusionCallbacksIS1F_NS1K_17LinearCombinationISH_fSH_fLNS_15FloatRoundStyleE2EEESG_S1J_JEEENS4_5SM1004TMEM4LOAD26SM100_TMEM_LOAD_16dp256b4xESY_NSZ_INS10_ILi2ELi4ELi3EEES13_NSR_INS5_IJS14_S1H_EEENS5_IJS1H_SB_EEEEEEENS4_17SM75_U32x4_LDSM_NENS4_14SM90_TMA_STOREES1Y_NS4_17SM90_U32x4_STSM_NENS4_39AutoVectorizingCopyWithAssumedAlignmentILi128EEEEEEvvEEEEvNT_6ParamsE --------------------------
	.section	.nv.constant0._ZN7cutlass13device_kernelINS_4gemm6kernel13GemmUniversalIN4cute5tupleIJiiiiEEENS1_10collective13CollectiveMmaINS1_35MainloopSm100TmaUmmaWarpSpecializedILi3ELi2ELi4ENS5_IJNS4_1CILi1EEESB_SB_EEEEENS5_IJNSA_ILi64EEENSA_ILi128EEESE_EEENS_6half_tENS5_IJlSB_lEEESH_SI_NS4_8TiledMMAINS4_8MMA_AtomIJNS4_20SM100_MMA_F16BF16_SSISH_SH_fLi64ELi128ELNS4_4UMMA5MajorE0ELSN_0ELNSM_7ScaleInE0ELSO_0EEEEEENS4_6LayoutISC_NS5_IJNSA_ILi0EEESS_SS_EEEEENS5_IJNS4_10UnderscoreESV_SV_EEEEENS4_13SM90_TMA_LOADENS4_14ComposedLayoutINS4_7SwizzleILi3ELi4ELi3EEENS4_18smem_ptr_flag_bitsILi16EEENSR_INS5_IJNSA_ILi8EEESE_EEENS5_IJSE_SB_EEEEEEEvNS4_8identityESY_S18_vS19_EENS_8epilogue10collective18CollectiveEpilogueINS1B_23Sm100TmaWarpSpecializedILi4ELi2ELi16ELb1ELb0EEEJSG_NS5_IJNSR_ISE_SB_EENSR_INSA_ILi32EEESB_EEEEESH_SI_SH_SI_NS1B_6fusion15FusionCallbacksIS1F_NS1K_17LinearCombinationISH_fSH_fLNS_15FloatRoundStyleE2EEESG_S1J_JEEENS4_5SM1004TMEM4LOAD26SM100_TMEM_LOAD_16dp256b4xESY_NSZ_INS10_ILi2ELi4ELi3EEES13_NSR_INS5_IJS14_S1H_EEENS5_IJS1H_SB_EEEEEEENS4_17SM75_U32x4_LDSM_NENS4_14SM90_TMA_STOREES1Y_NS4_17SM90_U32x4_STSM_NENS4_39AutoVectorizingCopyWithAssumedAlignmentILi128EEEEEEvvEEEEvNT_6ParamsE,"a",@progbits
	.sectionflags	@""
	.align	4
.nv.constant0._ZN7cutlass13device_kernelINS_4gemm6kernel13GemmUniversalIN4cute5tupleIJiiiiEEENS1_10collective13CollectiveMmaINS1_35MainloopSm100TmaUmmaWarpSpecializedILi3ELi2ELi4ENS5_IJNS4_1CILi1EEESB_SB_EEEEENS5_IJNSA_ILi64EEENSA_ILi128EEESE_EEENS_6half_tENS5_IJlSB_lEEESH_SI_NS4_8TiledMMAINS4_8MMA_AtomIJNS4_20SM100_MMA_F16BF16_SSISH_SH_fLi64ELi128ELNS4_4UMMA5MajorE0ELSN_0ELNSM_7ScaleInE0ELSO_0EEEEEENS4_6LayoutISC_NS5_IJNSA_ILi0EEESS_SS_EEEEENS5_IJNS4_10UnderscoreESV_SV_EEEEENS4_13SM90_TMA_LOADENS4_14ComposedLayoutINS4_7SwizzleILi3ELi4ELi3EEENS4_18smem_ptr_flag_bitsILi16EEENSR_INS5_IJNSA_ILi8EEESE_EEENS5_IJSE_SB_EEEEEEEvNS4_8identityESY_S18_vS19_EENS_8epilogue10collective18CollectiveEpilogueINS1B_23Sm100TmaWarpSpecializedILi4ELi2ELi16ELb1ELb0EEEJSG_NS5_IJNSR_ISE_SB_EENSR_INSA_ILi32EEESB_EEEEESH_SI_SH_SI_NS1B_6fusion15FusionCallbacksIS1F_NS1K_17LinearCombinationISH_fSH_fLNS_15FloatRoundStyleE2EEESG_S1J_JEEENS4_5SM1004TMEM4LOAD26SM100_TMEM_LOAD_16dp256b4xESY_NSZ_INS10_ILi2ELi4ELi3EEES13_NSR_INS5_IJS14_S1H_EEENS5_IJS1H_SB_EEEEEEENS4_17SM75_U32x4_LDSM_NENS4_14SM90_TMA_STOREES1Y_NS4_17SM90_U32x4_STSM_NENS4_39AutoVectorizingCopyWithAssumedAlignmentILi128EEEEEEvvEEEEvNT_6ParamsE:
	.zero		2944


//--------------------- SYMBOLS --------------------------

	.type		.nv.reservedSmem.offset0,@object
	.size		.nv.reservedSmem.offset0,0x4
	.type		.nv.reservedSmem.cap,@object
	.size		.nv.reservedSmem.cap,0x4
	.type		__assertfail,@function
